	.headerflags	@"EF_CUDA_TEXMODE_UNIFIED EF_CUDA_64BIT_ADDRESS EF_CUDA_SM86 EF_CUDA_VIRTUAL_SM(EF_CUDA_SM86)"
	.elftype	@"ET_EXEC"


//--------------------- .nv.info                  --------------------------
	.section	.nv.info,"",@"SHT_CUDA_INFO"
	.align	4


	//----- nvinfo : EIATTR_REGCOUNT
	.align		4
        /*0000*/ 	.byte	0x04, 0x2f
        /*0002*/ 	.short	(.L_1 - .L_0)
	.align		4
.L_0:
        /*0004*/ 	.word	index@(fused_layer_norm_cast1_n_1_to_256__kernel)
        /*0008*/ 	.word	0x00000028


	//----- nvinfo : EIATTR_MAX_STACK_SIZE
	.align		4
.L_1:
        /*000c*/ 	.byte	0x04, 0x23
        /*000e*/ 	.short	(.L_3 - .L_2)
	.align		4
.L_2:
        /*0010*/ 	.word	index@($fused_layer_norm_cast1_n_1_to_256__kernel$__cuda_sm20_sqrt_rn_f32_slowpath)
        /*0014*/ 	.word	0x00000000


	//----- nvinfo : EIATTR_MIN_STACK_SIZE
	.align		4
.L_3:
        /*0018*/ 	.byte	0x04, 0x12
        /*001a*/ 	.short	(.L_5 - .L_4)
	.align		4
.L_4:
        /*001c*/ 	.word	index@($fused_layer_norm_cast1_n_1_to_256__kernel$__cuda_sm20_sqrt_rn_f32_slowpath)
        /*0020*/ 	.word	0x00000000


	//----- nvinfo : EIATTR_FRAME_SIZE
	.align		4
.L_5:
        /*0024*/ 	.byte	0x04, 0x11
        /*0026*/ 	.short	(.L_7 - .L_6)
	.align		4
.L_6:
        /*0028*/ 	.word	index@($fused_layer_norm_cast1_n_1_to_256__kernel$__cuda_sm20_sqrt_rn_f32_slowpath)
        /*002c*/ 	.word	0x00000000


	//----- nvinfo : EIATTR_MAX_STACK_SIZE
	.align		4
.L_7:
        /*0030*/ 	.byte	0x04, 0x23
        /*0032*/ 	.short	(.L_9 - .L_8)
	.align		4
.L_8:
        /*0034*/ 	.word	index@($fused_layer_norm_cast1_n_1_to_256__kernel$__cuda_sm20_rcp_rn_f32_slowpath)
        /*0038*/ 	.word	0x00000000


	//----- nvinfo : EIATTR_MIN_STACK_SIZE
	.align		4
.L_9:
        /*003c*/ 	.byte	0x04, 0x12
        /*003e*/ 	.short	(.L_11 - .L_10)
	.align		4
.L_10:
        /*0040*/ 	.word	index@($fused_layer_norm_cast1_n_1_to_256__kernel$__cuda_sm20_rcp_rn_f32_slowpath)
        /*0044*/ 	.word	0x00000000


	//----- nvinfo : EIATTR_FRAME_SIZE
	.align		4
.L_11:
        /*0048*/ 	.byte	0x04, 0x11
        /*004a*/ 	.short	(.L_13 - .L_12)
	.align		4
.L_12:
        /*004c*/ 	.word	index@($fused_layer_norm_cast1_n_1_to_256__kernel$__cuda_sm20_rcp_rn_f32_slowpath)
        /*0050*/ 	.word	0x00000000


	//----- nvinfo : EIATTR_MAX_STACK_SIZE
	.align		4
.L_13:
        /*0054*/ 	.byte	0x04, 0x23
        /*0056*/ 	.short	(.L_15 - .L_14)
	.align		4
.L_14:
        /*0058*/ 	.word	index@(fused_layer_norm_cast1_n_1_to_256__kernel)
        /*005c*/ 	.word	0x00000000


	//----- nvinfo : EIATTR_MIN_STACK_SIZE
	.align		4
.L_15:
        /*0060*/ 	.byte	0x04, 0x12
        /*0062*/ 	.short	(.L_17 - .L_16)
	.align		4
.L_16:
        /*0064*/ 	.word	index@(fused_layer_norm_cast1_n_1_to_256__kernel)
        /*0068*/ 	.word	0x00000000


	//----- nvinfo : EIATTR_FRAME_SIZE
	.align		4
.L_17:
        /*006c*/ 	.byte	0x04, 0x11
        /*006e*/ 	.short	(.L_19 - .L_18)
	.align		4
.L_18:
        /*0070*/ 	.word	index@(fused_layer_norm_cast1_n_1_to_256__kernel)
        /*0074*/ 	.word	0x00000000


	//----- nvinfo : EIATTR_REGCOUNT
	.align		4
.L_19:
        /*0078*/ 	.byte	0x04, 0x2f
        /*007a*/ 	.short	(.L_21 - .L_20)
	.align		4
.L_20:
        /*007c*/ 	.word	index@(fused_layer_norm_cast1_n_257_to_512__kernel)
        /*0080*/ 	.word	0x00000028


	//----- nvinfo : EIATTR_MAX_STACK_SIZE
	.align		4
.L_21:
        /*0084*/ 	.byte	0x04, 0x23
        /*0086*/ 	.short	(.L_23 - .L_22)
	.align		4
.L_22:
        /*0088*/ 	.word	index@($fused_layer_norm_cast1_n_257_to_512__kernel$__cuda_sm20_sqrt_rn_f32_slowpath)
        /*008c*/ 	.word	0x00000000


	//----- nvinfo : EIATTR_MIN_STACK_SIZE
	.align		4
.L_23:
        /*0090*/ 	.byte	0x04, 0x12
        /*0092*/ 	.short	(.L_25 - .L_24)
	.align		4
.L_24:
        /*0094*/ 	.word	index@($fused_layer_norm_cast1_n_257_to_512__kernel$__cuda_sm20_sqrt_rn_f32_slowpath)
        /*0098*/ 	.word	0x00000000


	//----- nvinfo : EIATTR_FRAME_SIZE
	.align		4
.L_25:
        /*009c*/ 	.byte	0x04, 0x11
        /*009e*/ 	.short	(.L_27 - .L_26)
	.align		4
.L_26:
        /*00a0*/ 	.word	index@($fused_layer_norm_cast1_n_257_to_512__kernel$__cuda_sm20_sqrt_rn_f32_slowpath)
        /*00a4*/ 	.word	0x00000000


	//----- nvinfo : EIATTR_MAX_STACK_SIZE
	.align		4
.L_27:
        /*00a8*/ 	.byte	0x04, 0x23
        /*00aa*/ 	.short	(.L_29 - .L_28)
	.align		4
.L_28:
        /*00ac*/ 	.word	index@($fused_layer_norm_cast1_n_257_to_512__kernel$__cuda_sm20_rcp_rn_f32_slowpath)
        /*00b0*/ 	.word	0x00000000


	//----- nvinfo : EIATTR_MIN_STACK_SIZE
	.align		4
.L_29:
        /*00b4*/ 	.byte	0x04, 0x12
        /*00b6*/ 	.short	(.L_31 - .L_30)
	.align		4
.L_30:
        /*00b8*/ 	.word	index@($fused_layer_norm_cast1_n_257_to_512__kernel$__cuda_sm20_rcp_rn_f32_slowpath)
        /*00bc*/ 	.word	0x00000000


	//----- nvinfo : EIATTR_FRAME_SIZE
	.align		4
.L_31:
        /*00c0*/ 	.byte	0x04, 0x11
        /*00c2*/ 	.short	(.L_33 - .L_32)
	.align		4
.L_32:
        /*00c4*/ 	.word	index@($fused_layer_norm_cast1_n_257_to_512__kernel$__cuda_sm20_rcp_rn_f32_slowpath)
        /*00c8*/ 	.word	0x00000000


	//----- nvinfo : EIATTR_MAX_STACK_SIZE
	.align		4
.L_33:
        /*00cc*/ 	.byte	0x04, 0x23
        /*00ce*/ 	.short	(.L_35 - .L_34)
	.align		4
.L_34:
        /*00d0*/ 	.word	index@(fused_layer_norm_cast1_n_257_to_512__kernel)
        /*00d4*/ 	.word	0x00000000


	//----- nvinfo : EIATTR_MIN_STACK_SIZE
	.align		4
.L_35:
        /*00d8*/ 	.byte	0x04, 0x12
        /*00da*/ 	.short	(.L_37 - .L_36)
	.align		4
.L_36:
        /*00dc*/ 	.word	index@(fused_layer_norm_cast1_n_257_to_512__kernel)
        /*00e0*/ 	.word	0x00000000


	//----- nvinfo : EIATTR_FRAME_SIZE
	.align		4
.L_37:
        /*00e4*/ 	.byte	0x04, 0x11
        /*00e6*/ 	.short	(.L_39 - .L_38)
	.align		4
.L_38:
        /*00e8*/ 	.word	index@(fused_layer_norm_cast1_n_257_to_512__kernel)
        /*00ec*/ 	.word	0x00000000


	//----- nvinfo : EIATTR_REGCOUNT
	.align		4
.L_39:
        /*00f0*/ 	.byte	0x04, 0x2f
        /*00f2*/ 	.short	(.L_41 - .L_40)
	.align		4
.L_40:
        /*00f4*/ 	.word	index@(fused_layer_norm_cast1_n_513_to_1280__kernel)
        /*00f8*/ 	.word	0x00000030


	//----- nvinfo : EIATTR_MAX_STACK_SIZE
	.align		4
.L_41:
        /*00fc*/ 	.byte	0x04, 0x23
        /*00fe*/ 	.short	(.L_43 - .L_42)
	.align		4
.L_42:
        /*0100*/ 	.word	index@($fused_layer_norm_cast1_n_513_to_1280__kernel$__cuda_sm20_sqrt_rn_f32_slowpath)
        /*0104*/ 	.word	0x00000000


	//----- nvinfo : EIATTR_MIN_STACK_SIZE
	.align		4
.L_43:
        /*0108*/ 	.byte	0x04, 0x12
        /*010a*/ 	.short	(.L_45 - .L_44)
	.align		4
.L_44:
        /*010c*/ 	.word	index@($fused_layer_norm_cast1_n_513_to_1280__kernel$__cuda_sm20_sqrt_rn_f32_slowpath)
        /*0110*/ 	.word	0x00000000


	//----- nvinfo : EIATTR_FRAME_SIZE
	.align		4
.L_45:
        /*0114*/ 	.byte	0x04, 0x11
        /*0116*/ 	.short	(.L_47 - .L_46)
	.align		4
.L_46:
        /*0118*/ 	.word	index@($fused_layer_norm_cast1_n_513_to_1280__kernel$__cuda_sm20_sqrt_rn_f32_slowpath)
        /*011c*/ 	.word	0x00000000


	//----- nvinfo : EIATTR_MAX_STACK_SIZE
	.align		4
.L_47:
        /*0120*/ 	.byte	0x04, 0x23
        /*0122*/ 	.short	(.L_49 - .L_48)
	.align		4
.L_48:
        /*0124*/ 	.word	index@($fused_layer_norm_cast1_n_513_to_1280__kernel$__cuda_sm20_rcp_rn_f32_slowpath)
        /*0128*/ 	.word	0x00000000


	//----- nvinfo : EIATTR_MIN_STACK_SIZE
	.align		4
.L_49:
        /*012c*/ 	.byte	0x04, 0x12
        /*012e*/ 	.short	(.L_51 - .L_50)
	.align		4
.L_50:
        /*0130*/ 	.word	index@($fused_layer_norm_cast1_n_513_to_1280__kernel$__cuda_sm20_rcp_rn_f32_slowpath)
        /*0134*/ 	.word	0x00000000


	//----- nvinfo : EIATTR_FRAME_SIZE
	.align		4
.L_51:
        /*0138*/ 	.byte	0x04, 0x11
        /*013a*/ 	.short	(.L_53 - .L_52)
	.align		4
.L_52:
        /*013c*/ 	.word	index@($fused_layer_norm_cast1_n_513_to_1280__kernel$__cuda_sm20_rcp_rn_f32_slowpath)
        /*0140*/ 	.word	0x00000000


	//----- nvinfo : EIATTR_MAX_STACK_SIZE
	.align		4
.L_53:
        /*0144*/ 	.byte	0x04, 0x23
        /*0146*/ 	.short	(.L_55 - .L_54)
	.align		4
.L_54:
        /*0148*/ 	.word	index@(fused_layer_norm_cast1_n_513_to_1280__kernel)
        /*014c*/ 	.word	0x00000000


	//----- nvinfo : EIATTR_MIN_STACK_SIZE
	.align		4
.L_55:
        /*0150*/ 	.byte	0x04, 0x12
        /*0152*/ 	.short	(.L_57 - .L_56)
	.align		4
.L_56:
        /*0154*/ 	.word	index@(fused_layer_norm_cast1_n_513_to_1280__kernel)
        /*0158*/ 	.word	0x00000000


	//----- nvinfo : EIATTR_FRAME_SIZE
	.align		4
.L_57:
        /*015c*/ 	.byte	0x04, 0x11
        /*015e*/ 	.short	(.L_59 - .L_58)
	.align		4
.L_58:
        /*0160*/ 	.word	index@(fused_layer_norm_cast1_n_513_to_1280__kernel)
        /*0164*/ 	.word	0x00000000


	//----- nvinfo : EIATTR_REGCOUNT
	.align		4
.L_59:
        /*0168*/ 	.byte	0x04, 0x2f
        /*016a*/ 	.short	(.L_61 - .L_60)
	.align		4
.L_60:
        /*016c*/ 	.word	index@(fused_layer_norm_cast1_n_1281_to_2048__kernel)
        /*0170*/ 	.word	0x00000022


	//----- nvinfo : EIATTR_MAX_STACK_SIZE
	.align		4
.L_61:
        /*0174*/ 	.byte	0x04, 0x23
        /*0176*/ 	.short	(.L_63 - .L_62)
	.align		4
.L_62:
        /*0178*/ 	.word	index@($fused_layer_norm_cast1_n_1281_to_2048__kernel$__cuda_sm20_sqrt_rn_f32_slowpath)
        /*017c*/ 	.word	0x00000000


	//----- nvinfo : EIATTR_MIN_STACK_SIZE
	.align		4
.L_63:
        /*0180*/ 	.byte	0x04, 0x12
        /*0182*/ 	.short	(.L_65 - .L_64)
	.align		4
.L_64:
        /*0184*/ 	.word	index@($fused_layer_norm_cast1_n_1281_to_2048__kernel$__cuda_sm20_sqrt_rn_f32_slowpath)
        /*0188*/ 	.word	0x00000000


	//----- nvinfo : EIATTR_FRAME_SIZE
	.align		4
.L_65:
        /*018c*/ 	.byte	0x04, 0x11
        /*018e*/ 	.short	(.L_67 - .L_66)
	.align		4
.L_66:
        /*0190*/ 	.word	index@($fused_layer_norm_cast1_n_1281_to_2048__kernel$__cuda_sm20_sqrt_rn_f32_slowpath)
        /*0194*/ 	.word	0x00000000


	//----- nvinfo : EIATTR_MAX_STACK_SIZE
	.align		4
.L_67:
        /*0198*/ 	.byte	0x04, 0x23
        /*019a*/ 	.short	(.L_69 - .L_68)
	.align		4
.L_68:
        /*019c*/ 	.word	index@($fused_layer_norm_cast1_n_1281_to_2048__kernel$__cuda_sm20_rcp_rn_f32_slowpath)
        /*01a0*/ 	.word	0x00000000


	//----- nvinfo : EIATTR_MIN_STACK_SIZE
	.align		4
.L_69:
        /*01a4*/ 	.byte	0x04, 0x12
        /*01a6*/ 	.short	(.L_71 - .L_70)
	.align		4
.L_70:
        /*01a8*/ 	.word	index@($fused_layer_norm_cast1_n_1281_to_2048__kernel$__cuda_sm20_rcp_rn_f32_slowpath)
        /*01ac*/ 	.word	0x00000000


	//----- nvinfo : EIATTR_FRAME_SIZE
	.align		4
.L_71:
        /*01b0*/ 	.byte	0x04, 0x11
        /*01b2*/ 	.short	(.L_73 - .L_72)
	.align		4
.L_72:
        /*01b4*/ 	.word	index@($fused_layer_norm_cast1_n_1281_to_2048__kernel$__cuda_sm20_rcp_rn_f32_slowpath)
        /*01b8*/ 	.word	0x00000000


	//----- nvinfo : EIATTR_MAX_STACK_SIZE
	.align		4
.L_73:
        /*01bc*/ 	.byte	0x04, 0x23
        /*01be*/ 	.short	(.L_75 - .L_74)
	.align		4
.L_74:
        /*01c0*/ 	.word	index@(fused_layer_norm_cast1_n_1281_to_2048__kernel)
        /*01c4*/ 	.word	0x00000000


	//----- nvinfo : EIATTR_MIN_STACK_SIZE
	.align		4
.L_75:
        /*01c8*/ 	.byte	0x04, 0x12
        /*01ca*/ 	.short	(.L_77 - .L_76)
	.align		4
.L_76:
        /*01cc*/ 	.word	index@(fused_layer_norm_cast1_n_1281_to_2048__kernel)
        /*01d0*/ 	.word	0x00000000


	//----- nvinfo : EIATTR_FRAME_SIZE
	.align		4
.L_77:
        /*01d4*/ 	.byte	0x04, 0x11
        /*01d6*/ 	.short	(.L_79 - .L_78)
	.align		4
.L_78:
        /*01d8*/ 	.word	index@(fused_layer_norm_cast1_n_1281_to_2048__kernel)
        /*01dc*/ 	.word	0x00000000


	//----- nvinfo : EIATTR_REGCOUNT
	.align		4
.L_79:
        /*01e0*/ 	.byte	0x04, 0x2f
        /*01e2*/ 	.short	(.L_81 - .L_80)
	.align		4
.L_80:
        /*01e4*/ 	.word	index@(fused_layer_norm_cast1_n_2049_to_2304__kernel)
        /*01e8*/ 	.word	0x00000030


	//----- nvinfo : EIATTR_MAX_STACK_SIZE
	.align		4
.L_81:
        /*01ec*/ 	.byte	0x04, 0x23
        /*01ee*/ 	.short	(.L_83 - .L_82)
	.align		4
.L_82:
        /*01f0*/ 	.word	index@($fused_layer_norm_cast1_n_2049_to_2304__kernel$__cuda_sm20_sqrt_rn_f32_slowpath)
        /*01f4*/ 	.word	0x00000000


	//----- nvinfo : EIATTR_MIN_STACK_SIZE
	.align		4
.L_83:
        /*01f8*/ 	.byte	0x04, 0x12
        /*01fa*/ 	.short	(.L_85 - .L_84)
	.align		4
.L_84:
        /*01fc*/ 	.word	index@($fused_layer_norm_cast1_n_2049_to_2304__kernel$__cuda_sm20_sqrt_rn_f32_slowpath)
        /*0200*/ 	.word	0x00000000


	//----- nvinfo : EIATTR_FRAME_SIZE
	.align		4
.L_85:
        /*0204*/ 	.byte	0x04, 0x11
        /*0206*/ 	.short	(.L_87 - .L_86)
	.align		4
.L_86:
        /*0208*/ 	.word	index@($fused_layer_norm_cast1_n_2049_to_2304__kernel$__cuda_sm20_sqrt_rn_f32_slowpath)
        /*020c*/ 	.word	0x00000000


	//----- nvinfo : EIATTR_MAX_STACK_SIZE
	.align		4
.L_87:
        /*0210*/ 	.byte	0x04, 0x23
        /*0212*/ 	.short	(.L_89 - .L_88)
	.align		4
.L_88:
        /*0214*/ 	.word	index@($fused_layer_norm_cast1_n_2049_to_2304__kernel$__cuda_sm20_rcp_rn_f32_slowpath)
        /*0218*/ 	.word	0x00000000


	//----- nvinfo : EIATTR_MIN_STACK_SIZE
	.align		4
.L_89:
        /*021c*/ 	.byte	0x04, 0x12
        /*021e*/ 	.short	(.L_91 - .L_90)
	.align		4
.L_90:
        /*0220*/ 	.word	index@($fused_layer_norm_cast1_n_2049_to_2304__kernel$__cuda_sm20_rcp_rn_f32_slowpath)
        /*0224*/ 	.word	0x00000000


	//----- nvinfo : EIATTR_FRAME_SIZE
	.align		4
.L_91:
        /*0228*/ 	.byte	0x04, 0x11
        /*022a*/ 	.short	(.L_93 - .L_92)
	.align		4
.L_92:
        /*022c*/ 	.word	index@($fused_layer_norm_cast1_n_2049_to_2304__kernel$__cuda_sm20_rcp_rn_f32_slowpath)
        /*0230*/ 	.word	0x00000000


	//----- nvinfo : EIATTR_MAX_STACK_SIZE
	.align		4
.L_93:
        /*0234*/ 	.byte	0x04, 0x23
        /*0236*/ 	.short	(.L_95 - .L_94)
	.align		4
.L_94:
        /*0238*/ 	.word	index@(fused_layer_norm_cast1_n_2049_to_2304__kernel)
        /*023c*/ 	.word	0x00000000


	//----- nvinfo : EIATTR_MIN_STACK_SIZE
	.align		4
.L_95:
        /*0240*/ 	.byte	0x04, 0x12
        /*0242*/ 	.short	(.L_97 - .L_96)
	.align		4
.L_96:
        /*0244*/ 	.word	index@(fused_layer_norm_cast1_n_2049_to_2304__kernel)
        /*0248*/ 	.word	0x00000000


	//----- nvinfo : EIATTR_FRAME_SIZE
	.align		4
.L_97:
        /*024c*/ 	.byte	0x04, 0x11
        /*024e*/ 	.short	(.L_99 - .L_98)
	.align		4
.L_98:
        /*0250*/ 	.word	index@(fused_layer_norm_cast1_n_2049_to_2304__kernel)
        /*0254*/ 	.word	0x00000000


	//----- nvinfo : EIATTR_REGCOUNT
	.align		4
.L_99:
        /*0258*/ 	.byte	0x04, 0x2f
        /*025a*/ 	.short	(.L_101 - .L_100)
	.align		4
.L_100:
        /*025c*/ 	.word	index@(fused_layer_norm_cast1_n_2305_to_4096__kernel)
        /*0260*/ 	.word	0x00000022


	//----- nvinfo : EIATTR_MAX_STACK_SIZE
	.align		4
.L_101:
        /*0264*/ 	.byte	0x04, 0x23
        /*0266*/ 	.short	(.L_103 - .L_102)
	.align		4
.L_102:
        /*0268*/ 	.word	index@($fused_layer_norm_cast1_n_2305_to_4096__kernel$__cuda_sm20_sqrt_rn_f32_slowpath)
        /*026c*/ 	.word	0x00000000


	//----- nvinfo : EIATTR_MIN_STACK_SIZE
	.align		4
.L_103:
        /*0270*/ 	.byte	0x04, 0x12
        /*0272*/ 	.short	(.L_105 - .L_104)
	.align		4
.L_104:
        /*0274*/ 	.word	index@($fused_layer_norm_cast1_n_2305_to_4096__kernel$__cuda_sm20_sqrt_rn_f32_slowpath)
        /*0278*/ 	.word	0x00000000


	//----- nvinfo : EIATTR_FRAME_SIZE
	.align		4
.L_105:
        /*027c*/ 	.byte	0x04, 0x11
        /*027e*/ 	.short	(.L_107 - .L_106)
	.align		4
.L_106:
        /*0280*/ 	.word	index@($fused_layer_norm_cast1_n_2305_to_4096__kernel$__cuda_sm20_sqrt_rn_f32_slowpath)
        /*0284*/ 	.word	0x00000000


	//----- nvinfo : EIATTR_MAX_STACK_SIZE
	.align		4
.L_107:
        /*0288*/ 	.byte	0x04, 0x23
        /*028a*/ 	.short	(.L_109 - .L_108)
	.align		4
.L_108:
        /*028c*/ 	.word	index@($fused_layer_norm_cast1_n_2305_to_4096__kernel$__cuda_sm20_rcp_rn_f32_slowpath)
        /*0290*/ 	.word	0x00000000


	//----- nvinfo : EIATTR_MIN_STACK_SIZE
	.align		4
.L_109:
        /*0294*/ 	.byte	0x04, 0x12
        /*0296*/ 	.short	(.L_111 - .L_110)
	.align		4
.L_110:
        /*0298*/ 	.word	index@($fused_layer_norm_cast1_n_2305_to_4096__kernel$__cuda_sm20_rcp_rn_f32_slowpath)
        /*029c*/ 	.word	0x00000000


	//----- nvinfo : EIATTR_FRAME_SIZE
	.align		4
.L_111:
        /*02a0*/ 	.byte	0x04, 0x11
        /*02a2*/ 	.short	(.L_113 - .L_112)
	.align		4
.L_112:
        /*02a4*/ 	.word	index@($fused_layer_norm_cast1_n_2305_to_4096__kernel$__cuda_sm20_rcp_rn_f32_slowpath)
        /*02a8*/ 	.word	0x00000000


	//----- nvinfo : EIATTR_MAX_STACK_SIZE
	.align		4
.L_113:
        /*02ac*/ 	.byte	0x04, 0x23
        /*02ae*/ 	.short	(.L_115 - .L_114)
	.align		4
.L_114:
        /*02b0*/ 	.word	index@(fused_layer_norm_cast1_n_2305_to_4096__kernel)
        /*02b4*/ 	.word	0x00000000


	//----- nvinfo : EIATTR_MIN_STACK_SIZE
	.align		4
.L_115:
        /*02b8*/ 	.byte	0x04, 0x12
        /*02ba*/ 	.short	(.L_117 - .L_116)
	.align		4
.L_116:
        /*02bc*/ 	.word	index@(fused_layer_norm_cast1_n_2305_to_4096__kernel)
        /*02c0*/ 	.word	0x00000000


	//----- nvinfo : EIATTR_FRAME_SIZE
	.align		4
.L_117:
        /*02c4*/ 	.byte	0x04, 0x11
        /*02c6*/ 	.short	(.L_119 - .L_118)
	.align		4
.L_118:
        /*02c8*/ 	.word	index@(fused_layer_norm_cast1_n_2305_to_4096__kernel)
        /*02cc*/ 	.word	0x00000000
.L_119:


//--------------------- .nv.info.fused_layer_norm_cast1_n_2305_to_4096__kernel --------------------------
	.section	.nv.info.fused_layer_norm_cast1_n_2305_to_4096__kernel,"",@"SHT_CUDA_INFO"
	.align	4


	//----- nvinfo : EIATTR_CUDA_API_VERSION
	.align		4
        /*0000*/ 	.byte	0x04, 0x37
        /*0002*/ 	.short	(.L_121 - .L_120)
.L_120:
        /*0004*/ 	.word	0x00000076


	//----- nvinfo : EIATTR_SW2861232_WAR
	.align		4
.L_121:
        /*0008*/ 	.byte	0x01, 0x35
	.zero		2


	//----- nvinfo : EIATTR_PARAM_CBANK
	.align		4
        /*000c*/ 	.byte	0x04, 0x0a
        /*000e*/ 	.short	(.L_123 - .L_122)
	.align		4
.L_122:
        /*0010*/ 	.word	index@(.nv.constant0.fused_layer_norm_cast1_n_2305_to_4096__kernel)
        /*0014*/ 	.short	0x0160
        /*0016*/ 	.short	0x0028


	//----- nvinfo : EIATTR_CBANK_PARAM_SIZE
	.align		4
.L_123:
        /*0018*/ 	.byte	0x03, 0x19
        /*001a*/ 	.short	0x0028


	//----- nvinfo : EIATTR_KPARAM_INFO
	.align		4
        /*001c*/ 	.byte	0x04, 0x17
        /*001e*/ 	.short	(.L_125 - .L_124)
.L_124:
        /*0020*/ 	.word	0x00000000
        /*0024*/ 	.short	0x0004
        /*0026*/ 	.short	0x0020
        /*0028*/ 	.byte	0x00, 0xf0, 0x21, 0x00


	//----- nvinfo : EIATTR_KPARAM_INFO
	.align		4
.L_125:
        /*002c*/ 	.byte	0x04, 0x17
        /*002e*/ 	.short	(.L_127 - .L_126)
.L_126:
        /*0030*/ 	.word	0x00000000
        /*0034*/ 	.short	0x0003
        /*0036*/ 	.short	0x0018
        /*0038*/ 	.byte	0x00, 0xf0, 0x21, 0x00


	//----- nvinfo : EIATTR_KPARAM_INFO
	.align		4
.L_127:
        /*003c*/ 	.byte	0x04, 0x17
        /*003e*/ 	.short	(.L_129 - .L_128)
.L_128:
        /*0040*/ 	.word	0x00000000
        /*0044*/ 	.short	0x0002
        /*0046*/ 	.short	0x0010
        /*0048*/ 	.byte	0x00, 0xf0, 0x21, 0x00


	//----- nvinfo : EIATTR_KPARAM_INFO
	.align		4
.L_129:
        /*004c*/ 	.byte	0x04, 0x17
        /*004e*/ 	.short	(.L_131 - .L_130)
.L_130:
        /*0050*/ 	.word	0x00000000
        /*0054*/ 	.short	0x0001
        /*0056*/ 	.short	0x0008
        /*0058*/ 	.byte	0x00, 0xf0, 0x21, 0x00


	//----- nvinfo : EIATTR_KPARAM_INFO
	.align		4
.L_131:
        /*005c*/ 	.byte	0x04, 0x17
        /*005e*/ 	.short	(.L_133 - .L_132)
.L_132:
        /*0060*/ 	.word	0x00000000
        /*0064*/ 	.short	0x0000
        /*0066*/ 	.short	0x0000
        /*0068*/ 	.byte	0x00, 0xf0, 0x21, 0x00


	//----- nvinfo : EIATTR_MAXREG_COUNT
	.align		4
.L_133:
        /*006c*/ 	.byte	0x03, 0x1b
        /*006e*/ 	.short	0x0080


	//----- nvinfo : EIATTR_COOP_GROUP_INSTR_OFFSETS
	.align		4
        /*0070*/ 	.byte	0x04, 0x28
        /*0072*/ 	.short	(.L_135 - .L_134)


	//   ....[0]....
.L_134:
        /*0074*/ 	.word	0x00000220


	//   ....[1]....
        /*0078*/ 	.word	0x00000230


	//   ....[2]....
        /*007c*/ 	.word	0x00000260


	//   ....[3]....
        /*0080*/ 	.word	0x00000270


	//   ....[4]....
        /*0084*/ 	.word	0x000002a0


	//   ....[5]....
        /*0088*/ 	.word	0x000002b0


	//   ....[6]....
        /*008c*/ 	.word	0x000002f0


	//   ....[7]....
        /*0090*/ 	.word	0x00000310


	//   ....[8]....
        /*0094*/ 	.word	0x00000340


	//   ....[9]....
        /*0098*/ 	.word	0x00000350


	//   ....[10]....
        /*009c*/ 	.word	0x000003e0


	//   ....[11]....
        /*00a0*/ 	.word	0x000003f0


	//   ....[12]....
        /*00a4*/ 	.word	0x00000420


	//   ....[13]....
        /*00a8*/ 	.word	0x00000430


	//   ....[14]....
        /*00ac*/ 	.word	0x00000460


	//   ....[15]....
        /*00b0*/ 	.word	0x00000470


	//   ....[16]....
        /*00b4*/ 	.word	0x000004a0


	//   ....[17]....
        /*00b8*/ 	.word	0x000004b0


	//----- nvinfo : EIATTR_EXIT_INSTR_OFFSETS
	.align		4
.L_135:
        /*00bc*/ 	.byte	0x04, 0x1c
        /*00be*/ 	.short	(.L_137 - .L_136)


	//   ....[0]....
.L_136:
        /*00c0*/ 	.word	0x00000a50


	//----- nvinfo : EIATTR_MAX_THREADS
	.align		4
.L_137:
        /*00c4*/ 	.byte	0x04, 0x05
        /*00c6*/ 	.short	(.L_139 - .L_138)
.L_138:
        /*00c8*/ 	.word	0x00000200
        /*00cc*/ 	.word	0x00000001
        /*00d0*/ 	.word	0x00000001


	//----- nvinfo : EIATTR_CRS_STACK_SIZE
	.align		4
.L_139:
        /*00d4*/ 	.byte	0x04, 0x1e
        /*00d6*/ 	.short	(.L_141 - .L_140)
.L_140:
        /*00d8*/ 	.word	0x00000000
.L_141:


//--------------------- .nv.info.fused_layer_norm_cast1_n_2049_to_2304__kernel --------------------------
	.section	.nv.info.fused_layer_norm_cast1_n_2049_to_2304__kernel,"",@"SHT_CUDA_INFO"
	.align	4


	//----- nvinfo : EIATTR_CUDA_API_VERSION
	.align		4
        /*0000*/ 	.byte	0x04, 0x37
        /*0002*/ 	.short	(.L_143 - .L_142)
.L_142:
        /*0004*/ 	.word	0x00000076


	//----- nvinfo : EIATTR_SW2861232_WAR
	.align		4
.L_143:
        /*0008*/ 	.byte	0x01, 0x35
	.zero		2


	//----- nvinfo : EIATTR_PARAM_CBANK
	.align		4
        /*000c*/ 	.byte	0x04, 0x0a
        /*000e*/ 	.short	(.L_145 - .L_144)
	.align		4
.L_144:
        /*0010*/ 	.word	index@(.nv.constant0.fused_layer_norm_cast1_n_2049_to_2304__kernel)
        /*0014*/ 	.short	0x0160
        /*0016*/ 	.short	0x0028


	//----- nvinfo : EIATTR_CBANK_PARAM_SIZE
	.align		4
.L_145:
        /*0018*/ 	.byte	0x03, 0x19
        /*001a*/ 	.short	0x0028


	//----- nvinfo : EIATTR_KPARAM_INFO
	.align		4
        /*001c*/ 	.byte	0x04, 0x17
        /*001e*/ 	.short	(.L_147 - .L_146)
.L_146:
        /*0020*/ 	.word	0x00000000
        /*0024*/ 	.short	0x0004
        /*0026*/ 	.short	0x0020
        /*0028*/ 	.byte	0x00, 0xf0, 0x21, 0x00


	//----- nvinfo : EIATTR_KPARAM_INFO
	.align		4
.L_147:
        /*002c*/ 	.byte	0x04, 0x17
        /*002e*/ 	.short	(.L_149 - .L_148)
.L_148:
        /*0030*/ 	.word	0x00000000
        /*0034*/ 	.short	0x0003
        /*0036*/ 	.short	0x0018
        /*0038*/ 	.byte	0x00, 0xf0, 0x21, 0x00


	//----- nvinfo : EIATTR_KPARAM_INFO
	.align		4
.L_149:
        /*003c*/ 	.byte	0x04, 0x17
        /*003e*/ 	.short	(.L_151 - .L_150)
.L_150:
        /*0040*/ 	.word	0x00000000
        /*0044*/ 	.short	0x0002
        /*0046*/ 	.short	0x0010
        /*0048*/ 	.byte	0x00, 0xf0, 0x21, 0x00


	//----- nvinfo : EIATTR_KPARAM_INFO
	.align		4
.L_151:
        /*004c*/ 	.byte	0x04, 0x17
        /*004e*/ 	.short	(.L_153 - .L_152)
.L_152:
        /*0050*/ 	.word	0x00000000
        /*0054*/ 	.short	0x0001
        /*0056*/ 	.short	0x0008
        /*0058*/ 	.byte	0x00, 0xf0, 0x21, 0x00


	//----- nvinfo : EIATTR_KPARAM_INFO
	.align		4
.L_153:
        /*005c*/ 	.byte	0x04, 0x17
        /*005e*/ 	.short	(.L_155 - .L_154)
.L_154:
        /*0060*/ 	.word	0x00000000
        /*0064*/ 	.short	0x0000
        /*0066*/ 	.short	0x0000
        /*0068*/ 	.byte	0x00, 0xf0, 0x21, 0x00


	//----- nvinfo : EIATTR_MAXREG_COUNT
	.align		4
.L_155:
        /*006c*/ 	.byte	0x03, 0x1b
        /*006e*/ 	.short	0x00a8


	//----- nvinfo : EIATTR_COOP_GROUP_INSTR_OFFSETS
	.align		4
        /*0070*/ 	.byte	0x04, 0x28
        /*0072*/ 	.short	(.L_157 - .L_156)


	//   ....[0]....
.L_156:
        /*0074*/ 	.word	0x00000280


	//   ....[1]....
        /*0078*/ 	.word	0x00000290


	//   ....[2]....
        /*007c*/ 	.word	0x000002c0


	//   ....[3]....
        /*0080*/ 	.word	0x000002d0


	//   ....[4]....
        /*0084*/ 	.word	0x00000300


	//   ....[5]....
        /*0088*/ 	.word	0x00000310


	//   ....[6]....
        /*008c*/ 	.word	0x00000350


	//   ....[7]....
        /*0090*/ 	.word	0x00000370


	//   ....[8]....
        /*0094*/ 	.word	0x000003a0


	//   ....[9]....
        /*0098*/ 	.word	0x000003b0


	//   ....[10]....
        /*009c*/ 	.word	0x00000440


	//   ....[11]....
        /*00a0*/ 	.word	0x00000460


	//   ....[12]....
        /*00a4*/ 	.word	0x000004c0


	//   ....[13]....
        /*00a8*/ 	.word	0x000004e0


	//   ....[14]....
        /*00ac*/ 	.word	0x00000510


	//   ....[15]....
        /*00b0*/ 	.word	0x00000520


	//   ....[16]....
        /*00b4*/ 	.word	0x00000550


	//   ....[17]....
        /*00b8*/ 	.word	0x00000560


	//----- nvinfo : EIATTR_EXIT_INSTR_OFFSETS
	.align		4
.L_157:
        /*00bc*/ 	.byte	0x04, 0x1c
        /*00be*/ 	.short	(.L_159 - .L_158)


	//   ....[0]....
.L_158:
        /*00c0*/ 	.word	0x00000c70


	//----- nvinfo : EIATTR_MAX_THREADS
	.align		4
.L_159:
        /*00c4*/ 	.byte	0x04, 0x05
        /*00c6*/ 	.short	(.L_161 - .L_160)
.L_160:
        /*00c8*/ 	.word	0x00000140
        /*00cc*/ 	.word	0x00000001
        /*00d0*/ 	.word	0x00000001


	//----- nvinfo : EIATTR_CRS_STACK_SIZE
	.align		4
.L_161:
        /*00d4*/ 	.byte	0x04, 0x1e
        /*00d6*/ 	.short	(.L_163 - .L_162)
.L_162:
        /*00d8*/ 	.word	0x00000000
.L_163:


//--------------------- .nv.info.fused_layer_norm_cast1_n_1281_to_2048__kernel --------------------------
	.section	.nv.info.fused_layer_norm_cast1_n_1281_to_2048__kernel,"",@"SHT_CUDA_INFO"
	.align	4


	//----- nvinfo : EIATTR_CUDA_API_VERSION
	.align		4
        /*0000*/ 	.byte	0x04, 0x37
        /*0002*/ 	.short	(.L_165 - .L_164)
.L_164:
        /*0004*/ 	.word	0x00000076


	//----- nvinfo : EIATTR_SW2861232_WAR
	.align		4
.L_165:
        /*0008*/ 	.byte	0x01, 0x35
	.zero		2


	//----- nvinfo : EIATTR_PARAM_CBANK
	.align		4
        /*000c*/ 	.byte	0x04, 0x0a
        /*000e*/ 	.short	(.L_167 - .L_166)
	.align		4
.L_166:
        /*0010*/ 	.word	index@(.nv.constant0.fused_layer_norm_cast1_n_1281_to_2048__kernel)
        /*0014*/ 	.short	0x0160
        /*0016*/ 	.short	0x0028


	//----- nvinfo : EIATTR_CBANK_PARAM_SIZE
	.align		4
.L_167:
        /*0018*/ 	.byte	0x03, 0x19
        /*001a*/ 	.short	0x0028


	//----- nvinfo : EIATTR_KPARAM_INFO
	.align		4
        /*001c*/ 	.byte	0x04, 0x17
        /*001e*/ 	.short	(.L_169 - .L_168)
.L_168:
        /*0020*/ 	.word	0x00000000
        /*0024*/ 	.short	0x0004
        /*0026*/ 	.short	0x0020
        /*0028*/ 	.byte	0x00, 0xf0, 0x21, 0x00


	//----- nvinfo : EIATTR_KPARAM_INFO
	.align		4
.L_169:
        /*002c*/ 	.byte	0x04, 0x17
        /*002e*/ 	.short	(.L_171 - .L_170)
.L_170:
        /*0030*/ 	.word	0x00000000
        /*0034*/ 	.short	0x0003
        /*0036*/ 	.short	0x0018
        /*0038*/ 	.byte	0x00, 0xf0, 0x21, 0x00


	//----- nvinfo : EIATTR_KPARAM_INFO
	.align		4
.L_171:
        /*003c*/ 	.byte	0x04, 0x17
        /*003e*/ 	.short	(.L_173 - .L_172)
.L_172:
        /*0040*/ 	.word	0x00000000
        /*0044*/ 	.short	0x0002
        /*0046*/ 	.short	0x0010
        /*0048*/ 	.byte	0x00, 0xf0, 0x21, 0x00


	//----- nvinfo : EIATTR_KPARAM_INFO
	.align		4
.L_173:
        /*004c*/ 	.byte	0x04, 0x17
        /*004e*/ 	.short	(.L_175 - .L_174)
.L_174:
        /*0050*/ 	.word	0x00000000
        /*0054*/ 	.short	0x0001
        /*0056*/ 	.short	0x0008
        /*0058*/ 	.byte	0x00, 0xf0, 0x21, 0x00


	//----- nvinfo : EIATTR_KPARAM_INFO
	.align		4
.L_175:
        /*005c*/ 	.byte	0x04, 0x17
        /*005e*/ 	.short	(.L_177 - .L_176)
.L_176:
        /*0060*/ 	.word	0x00000000
        /*0064*/ 	.short	0x0000
        /*0066*/ 	.short	0x0000
        /*0068*/ 	.byte	0x00, 0xf0, 0x21, 0x00


	//----- nvinfo : EIATTR_MAXREG_COUNT
	.align		4
.L_177:
        /*006c*/ 	.byte	0x03, 0x1b
        /*006e*/ 	.short	0x0080


	//----- nvinfo : EIATTR_COOP_GROUP_INSTR_OFFSETS
	.align		4
        /*0070*/ 	.byte	0x04, 0x28
        /*0072*/ 	.short	(.L_179 - .L_178)


	//   ....[0]....
.L_178:
        /*0074*/ 	.word	0x00000220


	//   ....[1]....
        /*0078*/ 	.word	0x00000230


	//   ....[2]....
        /*007c*/ 	.word	0x00000260


	//   ....[3]....
        /*0080*/ 	.word	0x00000270


	//   ....[4]....
        /*0084*/ 	.word	0x000002a0


	//   ....[5]....
        /*0088*/ 	.word	0x000002b0


	//   ....[6]....
        /*008c*/ 	.word	0x000002f0


	//   ....[7]....
        /*0090*/ 	.word	0x00000310


	//   ....[8]....
        /*0094*/ 	.word	0x00000340


	//   ....[9]....
        /*0098*/ 	.word	0x00000350


	//   ....[10]....
        /*009c*/ 	.word	0x000003e0


	//   ....[11]....
        /*00a0*/ 	.word	0x000003f0


	//   ....[12]....
        /*00a4*/ 	.word	0x00000420


	//   ....[13]....
        /*00a8*/ 	.word	0x00000430


	//   ....[14]....
        /*00ac*/ 	.word	0x00000460


	//   ....[15]....
        /*00b0*/ 	.word	0x00000470


	//   ....[16]....
        /*00b4*/ 	.word	0x000004a0


	//   ....[17]....
        /*00b8*/ 	.word	0x000004b0


	//----- nvinfo : EIATTR_EXIT_INSTR_OFFSETS
	.align		4
.L_179:
        /*00bc*/ 	.byte	0x04, 0x1c
        /*00be*/ 	.short	(.L_181 - .L_180)


	//   ....[0]....
.L_180:
        /*00c0*/ 	.word	0x00000a50


	//----- nvinfo : EIATTR_MAX_THREADS
	.align		4
.L_181:
        /*00c4*/ 	.byte	0x04, 0x05
        /*00c6*/ 	.short	(.L_183 - .L_182)
.L_182:
        /*00c8*/ 	.word	0x00000200
        /*00cc*/ 	.word	0x00000001
        /*00d0*/ 	.word	0x00000001


	//----- nvinfo : EIATTR_CRS_STACK_SIZE
	.align		4
.L_183:
        /*00d4*/ 	.byte	0x04, 0x1e
        /*00d6*/ 	.short	(.L_185 - .L_184)
.L_184:
        /*00d8*/ 	.word	0x00000000
.L_185:


//--------------------- .nv.info.fused_layer_norm_cast1_n_513_to_1280__kernel --------------------------
	.section	.nv.info.fused_layer_norm_cast1_n_513_to_1280__kernel,"",@"SHT_CUDA_INFO"
	.align	4


	//----- nvinfo : EIATTR_CUDA_API_VERSION
	.align		4
        /*0000*/ 	.byte	0x04, 0x37
        /*0002*/ 	.short	(.L_187 - .L_186)
.L_186:
        /*0004*/ 	.word	0x00000076


	//----- nvinfo : EIATTR_SW2861232_WAR
	.align		4
.L_187:
        /*0008*/ 	.byte	0x01, 0x35
	.zero		2


	//----- nvinfo : EIATTR_PARAM_CBANK
	.align		4
        /*000c*/ 	.byte	0x04, 0x0a
        /*000e*/ 	.short	(.L_189 - .L_188)
	.align		4
.L_188:
        /*0010*/ 	.word	index@(.nv.constant0.fused_layer_norm_cast1_n_513_to_1280__kernel)
        /*0014*/ 	.short	0x0160
        /*0016*/ 	.short	0x0028


	//----- nvinfo : EIATTR_CBANK_PARAM_SIZE
	.align		4
.L_189:
        /*0018*/ 	.byte	0x03, 0x19
        /*001a*/ 	.short	0x0028


	//----- nvinfo : EIATTR_KPARAM_INFO
	.align		4
        /*001c*/ 	.byte	0x04, 0x17
        /*001e*/ 	.short	(.L_191 - .L_190)
.L_190:
        /*0020*/ 	.word	0x00000000
        /*0024*/ 	.short	0x0004
        /*0026*/ 	.short	0x0020
        /*0028*/ 	.byte	0x00, 0xf0, 0x21, 0x00


	//----- nvinfo : EIATTR_KPARAM_INFO
	.align		4
.L_191:
        /*002c*/ 	.byte	0x04, 0x17
        /*002e*/ 	.short	(.L_193 - .L_192)
.L_192:
        /*0030*/ 	.word	0x00000000
        /*0034*/ 	.short	0x0003
        /*0036*/ 	.short	0x0018
        /*0038*/ 	.byte	0x00, 0xf0, 0x21, 0x00


	//----- nvinfo : EIATTR_KPARAM_INFO
	.align		4
.L_193:
        /*003c*/ 	.byte	0x04, 0x17
        /*003e*/ 	.short	(.L_195 - .L_194)
.L_194:
        /*0040*/ 	.word	0x00000000
        /*0044*/ 	.short	0x0002
        /*0046*/ 	.short	0x0010
        /*0048*/ 	.byte	0x00, 0xf0, 0x21, 0x00


	//----- nvinfo : EIATTR_KPARAM_INFO
	.align		4
.L_195:
        /*004c*/ 	.byte	0x04, 0x17
        /*004e*/ 	.short	(.L_197 - .L_196)
.L_196:
        /*0050*/ 	.word	0x00000000
        /*0054*/ 	.short	0x0001
        /*0056*/ 	.short	0x0008
        /*0058*/ 	.byte	0x00, 0xf0, 0x21, 0x00


	//----- nvinfo : EIATTR_KPARAM_INFO
	.align		4
.L_197:
        /*005c*/ 	.byte	0x04, 0x17
        /*005e*/ 	.short	(.L_199 - .L_198)
.L_198:
        /*0060*/ 	.word	0x00000000
        /*0064*/ 	.short	0x0000
        /*0066*/ 	.short	0x0000
        /*0068*/ 	.byte	0x00, 0xf0, 0x21, 0x00


	//----- nvinfo : EIATTR_MAXREG_COUNT
	.align		4
.L_199:
        /*006c*/ 	.byte	0x03, 0x1b
        /*006e*/ 	.short	0x00a8


	//----- nvinfo : EIATTR_COOP_GROUP_INSTR_OFFSETS
	.align		4
        /*0070*/ 	.byte	0x04, 0x28
        /*0072*/ 	.short	(.L_201 - .L_200)


	//   ....[0]....
.L_200:
        /*0074*/ 	.word	0x00000280


	//   ....[1]....
        /*0078*/ 	.word	0x00000290


	//   ....[2]....
        /*007c*/ 	.word	0x000002c0


	//   ....[3]....
        /*0080*/ 	.word	0x000002d0


	//   ....[4]....
        /*0084*/ 	.word	0x00000300


	//   ....[5]....
        /*0088*/ 	.word	0x00000310


	//   ....[6]....
        /*008c*/ 	.word	0x00000350


	//   ....[7]....
        /*0090*/ 	.word	0x00000370


	//   ....[8]....
        /*0094*/ 	.word	0x000003a0


	//   ....[9]....
        /*0098*/ 	.word	0x000003b0


	//   ....[10]....
        /*009c*/ 	.word	0x00000440


	//   ....[11]....
        /*00a0*/ 	.word	0x00000460


	//   ....[12]....
        /*00a4*/ 	.word	0x000004c0


	//   ....[13]....
        /*00a8*/ 	.word	0x000004e0


	//   ....[14]....
        /*00ac*/ 	.word	0x00000510


	//   ....[15]....
        /*00b0*/ 	.word	0x00000520


	//   ....[16]....
        /*00b4*/ 	.word	0x00000550


	//   ....[17]....
        /*00b8*/ 	.word	0x00000560


	//----- nvinfo : EIATTR_EXIT_INSTR_OFFSETS
	.align		4
.L_201:
        /*00bc*/ 	.byte	0x04, 0x1c
        /*00be*/ 	.short	(.L_203 - .L_202)


	//   ....[0]....
.L_202:
        /*00c0*/ 	.word	0x00000c70


	//----- nvinfo : EIATTR_MAX_THREADS
	.align		4
.L_203:
        /*00c4*/ 	.byte	0x04, 0x05
        /*00c6*/ 	.short	(.L_205 - .L_204)
.L_204:
        /*00c8*/ 	.word	0x00000140
        /*00cc*/ 	.word	0x00000001
        /*00d0*/ 	.word	0x00000001


	//----- nvinfo : EIATTR_CRS_STACK_SIZE
	.align		4
.L_205:
        /*00d4*/ 	.byte	0x04, 0x1e
        /*00d6*/ 	.short	(.L_207 - .L_206)
.L_206:
        /*00d8*/ 	.word	0x00000000
.L_207:


//--------------------- .nv.info.fused_layer_norm_cast1_n_257_to_512__kernel --------------------------
	.section	.nv.info.fused_layer_norm_cast1_n_257_to_512__kernel,"",@"SHT_CUDA_INFO"
	.align	4


	//----- nvinfo : EIATTR_CUDA_API_VERSION
	.align		4
        /*0000*/ 	.byte	0x04, 0x37
        /*0002*/ 	.short	(.L_209 - .L_208)
.L_208:
        /*0004*/ 	.word	0x00000076


	//----- nvinfo : EIATTR_SW2861232_WAR
	.align		4
.L_209:
        /*0008*/ 	.byte	0x01, 0x35
	.zero		2


	//----- nvinfo : EIATTR_PARAM_CBANK
	.align		4
        /*000c*/ 	.byte	0x04, 0x0a
        /*000e*/ 	.short	(.L_211 - .L_210)
	.align		4
.L_210:
        /*0010*/ 	.word	index@(.nv.constant0.fused_layer_norm_cast1_n_257_to_512__kernel)
        /*0014*/ 	.short	0x0160
        /*0016*/ 	.short	0x0028


	//----- nvinfo : EIATTR_CBANK_PARAM_SIZE
	.align		4
.L_211:
        /*0018*/ 	.byte	0x03, 0x19
        /*001a*/ 	.short	0x0028


	//----- nvinfo : EIATTR_KPARAM_INFO
	.align		4
        /*001c*/ 	.byte	0x04, 0x17
        /*001e*/ 	.short	(.L_213 - .L_212)
.L_212:
        /*0020*/ 	.word	0x00000000
        /*0024*/ 	.short	0x0004
        /*0026*/ 	.short	0x0020
        /*0028*/ 	.byte	0x00, 0xf0, 0x21, 0x00


	//----- nvinfo : EIATTR_KPARAM_INFO
	.align		4
.L_213:
        /*002c*/ 	.byte	0x04, 0x17
        /*002e*/ 	.short	(.L_215 - .L_214)
.L_214:
        /*0030*/ 	.word	0x00000000
        /*0034*/ 	.short	0x0003
        /*0036*/ 	.short	0x0018
        /*0038*/ 	.byte	0x00, 0xf0, 0x21, 0x00


	//----- nvinfo : EIATTR_KPARAM_INFO
	.align		4
.L_215:
        /*003c*/ 	.byte	0x04, 0x17
        /*003e*/ 	.short	(.L_217 - .L_216)
.L_216:
        /*0040*/ 	.word	0x00000000
        /*0044*/ 	.short	0x0002
        /*0046*/ 	.short	0x0010
        /*0048*/ 	.byte	0x00, 0xf0, 0x21, 0x00


	//----- nvinfo : EIATTR_KPARAM_INFO
	.align		4
.L_217:
        /*004c*/ 	.byte	0x04, 0x17
        /*004e*/ 	.short	(.L_219 - .L_218)
.L_218:
        /*0050*/ 	.word	0x00000000
        /*0054*/ 	.short	0x0001
        /*0056*/ 	.short	0x0008
        /*0058*/ 	.byte	0x00, 0xf0, 0x21, 0x00


	//----- nvinfo : EIATTR_KPARAM_INFO
	.align		4
.L_219:
        /*005c*/ 	.byte	0x04, 0x17
        /*005e*/ 	.short	(.L_221 - .L_220)
.L_220:
        /*0060*/ 	.word	0x00000000
        /*0064*/ 	.short	0x0000
        /*0066*/ 	.short	0x0000
        /*0068*/ 	.byte	0x00, 0xf0, 0x21, 0x00


	//----- nvinfo : EIATTR_MAXREG_COUNT
	.align		4
.L_221:
        /*006c*/ 	.byte	0x03, 0x1b
        /*006e*/ 	.short	0x00ff


	//----- nvinfo : EIATTR_COOP_GROUP_INSTR_OFFSETS
	.align		4
        /*0070*/ 	.byte	0x04, 0x28
        /*0072*/ 	.short	(.L_223 - .L_222)


	//   ....[0]....
.L_222:
        /*0074*/ 	.word	0x00000520


	//   ....[1]....
        /*0078*/ 	.word	0x00000530


	//   ....[2]....
        /*007c*/ 	.word	0x00000560


	//   ....[3]....
        /*0080*/ 	.word	0x00000570


	//   ....[4]....
        /*0084*/ 	.word	0x000005a0


	//   ....[5]....
        /*0088*/ 	.word	0x000005b0


	//   ....[6]....
        /*008c*/ 	.word	0x000005f0


	//   ....[7]....
        /*0090*/ 	.word	0x00000610


	//   ....[8]....
        /*0094*/ 	.word	0x00000640


	//   ....[9]....
        /*0098*/ 	.word	0x00000650


	//   ....[10]....
        /*009c*/ 	.word	0x000006e0


	//   ....[11]....
        /*00a0*/ 	.word	0x000006f0


	//   ....[12]....
        /*00a4*/ 	.word	0x00000720


	//   ....[13]....
        /*00a8*/ 	.word	0x00000730


	//----- nvinfo : EIATTR_EXIT_INSTR_OFFSETS
	.align		4
.L_223:
        /*00ac*/ 	.byte	0x04, 0x1c
        /*00ae*/ 	.short	(.L_225 - .L_224)


	//   ....[0]....
.L_224:
        /*00b0*/ 	.word	0x00001480


	//----- nvinfo : EIATTR_MAX_THREADS
	.align		4
.L_225:
        /*00b4*/ 	.byte	0x04, 0x05
        /*00b6*/ 	.short	(.L_227 - .L_226)
.L_226:
        /*00b8*/ 	.word	0x00000080
        /*00bc*/ 	.word	0x00000001
        /*00c0*/ 	.word	0x00000001


	//----- nvinfo : EIATTR_CRS_STACK_SIZE
	.align		4
.L_227:
        /*00c4*/ 	.byte	0x04, 0x1e
        /*00c6*/ 	.short	(.L_229 - .L_228)
.L_228:
        /*00c8*/ 	.word	0x00000000
.L_229:


//--------------------- .nv.info.fused_layer_norm_cast1_n_1_to_256__kernel --------------------------
	.section	.nv.info.fused_layer_norm_cast1_n_1_to_256__kernel,"",@"SHT_CUDA_INFO"
	.align	4


	//----- nvinfo : EIATTR_CUDA_API_VERSION
	.align		4
        /*0000*/ 	.byte	0x04, 0x37
        /*0002*/ 	.short	(.L_231 - .L_230)
.L_230:
        /*0004*/ 	.word	0x00000076


	//----- nvinfo : EIATTR_SW2861232_WAR
	.align		4
.L_231:
        /*0008*/ 	.byte	0x01, 0x35
	.zero		2


	//----- nvinfo : EIATTR_PARAM_CBANK
	.align		4
        /*000c*/ 	.byte	0x04, 0x0a
        /*000e*/ 	.short	(.L_233 - .L_232)
	.align		4
.L_232:
        /*0010*/ 	.word	index@(.nv.constant0.fused_layer_norm_cast1_n_1_to_256__kernel)
        /*0014*/ 	.short	0x0160
        /*0016*/ 	.short	0x0028


	//----- nvinfo : EIATTR_CBANK_PARAM_SIZE
	.align		4
.L_233:
        /*0018*/ 	.byte	0x03, 0x19
        /*001a*/ 	.short	0x0028


	//----- nvinfo : EIATTR_KPARAM_INFO
	.align		4
        /*001c*/ 	.byte	0x04, 0x17
        /*001e*/ 	.short	(.L_235 - .L_234)
.L_234:
        /*0020*/ 	.word	0x00000000
        /*0024*/ 	.short	0x0004
        /*0026*/ 	.short	0x0020
        /*0028*/ 	.byte	0x00, 0xf0, 0x21, 0x00


	//----- nvinfo : EIATTR_KPARAM_INFO
	.align		4
.L_235:
        /*002c*/ 	.byte	0x04, 0x17
        /*002e*/ 	.short	(.L_237 - .L_236)
.L_236:
        /*0030*/ 	.word	0x00000000
        /*0034*/ 	.short	0x0003
        /*0036*/ 	.short	0x0018
        /*0038*/ 	.byte	0x00, 0xf0, 0x21, 0x00


	//----- nvinfo : EIATTR_KPARAM_INFO
	.align		4
.L_237:
        /*003c*/ 	.byte	0x04, 0x17
        /*003e*/ 	.short	(.L_239 - .L_238)
.L_238:
        /*0040*/ 	.word	0x00000000
        /*0044*/ 	.short	0x0002
        /*0046*/ 	.short	0x0010
        /*0048*/ 	.byte	0x00, 0xf0, 0x21, 0x00


	//----- nvinfo : EIATTR_KPARAM_INFO
	.align		4
.L_239:
        /*004c*/ 	.byte	0x04, 0x17
        /*004e*/ 	.short	(.L_241 - .L_240)
.L_240:
        /*0050*/ 	.word	0x00000000
        /*0054*/ 	.short	0x0001
        /*0056*/ 	.short	0x0008
        /*0058*/ 	.byte	0x00, 0xf0, 0x21, 0x00


	//----- nvinfo : EIATTR_KPARAM_INFO
	.align		4
.L_241:
        /*005c*/ 	.byte	0x04, 0x17
        /*005e*/ 	.short	(.L_243 - .L_242)
.L_242:
        /*0060*/ 	.word	0x00000000
        /*0064*/ 	.short	0x0000
        /*0066*/ 	.short	0x0000
        /*0068*/ 	.byte	0x00, 0xf0, 0x21, 0x00


	//----- nvinfo : EIATTR_MAXREG_COUNT
	.align		4
.L_243:
        /*006c*/ 	.byte	0x03, 0x1b
        /*006e*/ 	.short	0x00ff


	//----- nvinfo : EIATTR_COOP_GROUP_INSTR_OFFSETS
	.align		4
        /*0070*/ 	.byte	0x04, 0x28
        /*0072*/ 	.short	(.L_245 - .L_244)


	//   ....[0]....
.L_244:
        /*0074*/ 	.word	0x000003a0


	//   ....[1]....
        /*0078*/ 	.word	0x000003b0


	//   ....[2]....
        /*007c*/ 	.word	0x000003e0


	//   ....[3]....
        /*0080*/ 	.word	0x000003f0


	//   ....[4]....
        /*0084*/ 	.word	0x00000420


	//   ....[5]....
        /*0088*/ 	.word	0x00000430


	//   ....[6]....
        /*008c*/ 	.word	0x00000470


	//   ....[7]....
        /*0090*/ 	.word	0x00000490


	//   ....[8]....
        /*0094*/ 	.word	0x000004c0


	//   ....[9]....
        /*0098*/ 	.word	0x000004d0


	//   ....[10]....
        /*009c*/ 	.word	0x00000560


	//   ....[11]....
        /*00a0*/ 	.word	0x00000570


	//   ....[12]....
        /*00a4*/ 	.word	0x000005a0


	//   ....[13]....
        /*00a8*/ 	.word	0x000005b0


	//   ....[14]....
        /*00ac*/ 	.word	0x000005e0


	//   ....[15]....
        /*00b0*/ 	.word	0x000005f0


	//----- nvinfo : EIATTR_EXIT_INSTR_OFFSETS
	.align		4
.L_245:
        /*00b4*/ 	.byte	0x04, 0x1c
        /*00b6*/ 	.short	(.L_247 - .L_246)


	//   ....[0]....
.L_246:
        /*00b8*/ 	.word	0x00000e00


	//----- nvinfo : EIATTR_MAX_THREADS
	.align		4
.L_247:
        /*00bc*/ 	.byte	0x04, 0x05
        /*00be*/ 	.short	(.L_249 - .L_248)
.L_248:
        /*00c0*/ 	.word	0x00000100
        /*00c4*/ 	.word	0x00000001
        /*00c8*/ 	.word	0x00000001


	//----- nvinfo : EIATTR_CRS_STACK_SIZE
	.align		4
.L_249:
        /*00cc*/ 	.byte	0x04, 0x1e
        /*00ce*/ 	.short	(.L_251 - .L_250)
.L_250:
        /*00d0*/ 	.word	0x00000000
.L_251:


//--------------------- .nv.rel.action            --------------------------
	.section	.nv.rel.action,"",@"SHT_CUDA_RELOCINFO"
	.align	8
	.sectionentsize	8
        /*0000*/ 	.byte	0x4b, 0x00, 0x00, 0x00, 0x00, 0x00, 0x00, 0x00, 0x00, 0x02, 0x02, 0x08, 0x10, 0x0a, 0x2f, 0x22
        /* <DEDUP_REMOVED lines=13> */


//--------------------- .nv.constant0.fused_layer_norm_cast1_n_2305_to_4096__kernel --------------------------
	.section	.nv.constant0.fused_layer_norm_cast1_n_2305_to_4096__kernel,"a",@progbits
	.align	4
.nv.constant0.fused_layer_norm_cast1_n_2305_to_4096__kernel:
	.zero		392


//--------------------- .nv.constant0.fused_layer_norm_cast1_n_2049_to_2304__kernel --------------------------
	.section	.nv.constant0.fused_layer_norm_cast1_n_2049_to_2304__kernel,"a",@progbits
	.align	4
.nv.constant0.fused_layer_norm_cast1_n_2049_to_2304__kernel:
	.zero		392


//--------------------- .nv.constant0.fused_layer_norm_cast1_n_1281_to_2048__kernel --------------------------
	.section	.nv.constant0.fused_layer_norm_cast1_n_1281_to_2048__kernel,"a",@progbits
	.align	4
.nv.constant0.fused_layer_norm_cast1_n_1281_to_2048__kernel:
	.zero		392


//--------------------- .nv.constant0.fused_layer_norm_cast1_n_513_to_1280__kernel --------------------------
	.section	.nv.constant0.fused_layer_norm_cast1_n_513_to_1280__kernel,"a",@progbits
	.align	4
.nv.constant0.fused_layer_norm_cast1_n_513_to_1280__kernel:
	.zero		392


//--------------------- .nv.constant0.fused_layer_norm_cast1_n_257_to_512__kernel --------------------------
	.section	.nv.constant0.fused_layer_norm_cast1_n_257_to_512__kernel,"a",@progbits
	.align	4
.nv.constant0.fused_layer_norm_cast1_n_257_to_512__kernel:
	.zero		392


//--------------------- .nv.constant0.fused_layer_norm_cast1_n_1_to_256__kernel --------------------------
	.section	.nv.constant0.fused_layer_norm_cast1_n_1_to_256__kernel,"a",@progbits
	.align	4
.nv.constant0.fused_layer_norm_cast1_n_1_to_256__kernel:
	.zero		392


//--------------------- .text.fused_layer_norm_cast1_n_2305_to_4096__kernel --------------------------
	.section	.text.fused_layer_norm_cast1_n_2305_to_4096__kernel,"ax",@progbits
	.sectionflags	@"SHF_BARRIERS=1"
	.sectioninfo	@"SHI_REGISTERS=34"
	.align	128
        .global         fused_layer_norm_cast1_n_2305_to_4096__kernel
        .type           fused_layer_norm_cast1_n_2305_to_4096__kernel,@function
        .size           fused_layer_norm_cast1_n_2305_to_4096__kernel,(.L_x_55 - fused_layer_norm_cast1_n_2305_to_4096__kernel)
        .other          fused_layer_norm_cast1_n_2305_to_4096__kernel,@"STO_CUDA_ENTRY STV_DEFAULT"
fused_layer_norm_cast1_n_2305_to_4096__kernel:
.text.fused_layer_norm_cast1_n_2305_to_4096__kernel:
[----:B------:R-:W-:-:S02]  /*0000*/  MOV R1, c[0x0][0x28] ;  /* 0x00000a0000017a02 */ /* 0x000fc40000000f00 */
[----:B------:R-:W0:Y:S01]  /*0010*/  S2R R2, SR_TID.X ;  /* 0x0000000000027919 */ /* 0x000e220000002100 */
[----:B------:R-:W-:-:S03]  /*0020*/  ULDC.64 UR4, c[0x0][0x118] ;  /* 0x0000460000047ab9 */ /* 0x000fc60000000a00 */
[----:B------:R-:W1:Y:S01]  /*0030*/  S2R R5, SR_CTAID.X ;  /* 0x0000000000057919 */ /* 0x000e620000002500 */
[C---:B0-----:R-:W-:Y:S01]  /*0040*/  IMAD.WIDE.U32 R6, R2.reuse, 0x4, RZ ;  /* 0x0000000402067825 */ /* 0x041fe200078e00ff */
[C---:B------:R-:W-:Y:S02]  /*0050*/  LEA.HI R0, R2.reuse, 0x4, RZ, 0x19 ;  /* 0x0000000402007811 */ /* 0x040fe400078fc8ff */
[----:B------:R-:W-:Y:S02]  /*0060*/  ISETP.GT.U32.AND P0, PT, R2, 0x27f, PT ;  /* 0x0000027f0200780c */ /* 0x000fe40003f04070 */
[----:B------:R-:W-:Y:S01]  /*0070*/  ISETP.GT.U32.AND P1, PT, R0, 0x4, PT ;  /* 0x000000040000780c */ /* 0x000fe20003f24070 */
[----:B-1----:R-:W-:-:S05]  /*0080*/  IMAD.WIDE.U32 R8, R5, 0xa00, R6 ;  /* 0x00000a0005087825 */ /* 0x002fca00078e0006 */
[----:B------:R-:W-:-:S04]  /*0090*/  LEA R12, P2, R8, c[0x0][0x168], 0x2 ;  /* 0x00005a00080c7a11 */ /* 0x000fc800078410ff */
[----:B------:R-:W-:-:S05]  /*00a0*/  LEA.HI.X R13, R8, c[0x0][0x16c], R9, 0x2, P2 ;  /* 0x00005b00080d7a11 */ /* 0x000fca00010f1409 */
[----:B------:R-:W2:Y:S04]  /*00b0*/  @!P0 LDG.E.128.CONSTANT R8, [R12.64] ;  /* 0x000000040c088981 */ /* 0x000ea8000c1e9d00 */
[----:B------:R-:W3:Y:S01]  /*00c0*/  @!P1 LDG.E.128.CONSTANT R16, [R12.64+0x2000] ;  /* 0x002000040c109981 */ /* 0x000ee2000c1e9d00 */
[----:B------:R-:W-:-:S05]  /*00d0*/  LEA R6, R6, 0x90, 0x2 ;  /* 0x0000009006067811 */ /* 0x000fca00078e10ff */
[----:B--2---:R-:W-:Y:S01]  /*00e0*/  @!P0 STS.128 [R6], R8 ;  /* 0x0000000806008388 */ /* 0x004fe20000000c00 */
[----:B------:R-:W-:-:S03]  /*00f0*/  LOP3.LUT P0, RZ, R2, 0x1f, RZ, 0xc0, !PT ;  /* 0x0000001f02ff7812 */ /* 0x000fc6000780c0ff */
[----:B---3--:R-:W-:Y:S04]  /*0100*/  @!P1 STS.128 [R6+0x2000], R16 ;  /* 0x0020001006009388 */ /* 0x008fe80000000c00 */
[----:B------:R-:W-:Y:S06]  /*0110*/  BAR.SYNC 0x0 ;  /* 0x0000000000007b1d */ /* 0x000fec0000000000 */
[----:B------:R-:W0:Y:S01]  /*0120*/  LDS R0, [R2.X4+0x90] ;  /* 0x0000900002007984 */ /* 0x000e220000004800 */
[----:B------:R-:W-:-:S03]  /*0130*/  ISETP.GT.U32.AND P1, PT, R2, 0xf, PT ;  /* 0x0000000f0200780c */ /* 0x000fc60003f24070 */
[----:B------:R-:W1:Y:S04]  /*0140*/  LDS R15, [R2.X4+0x890] ;  /* 0x00089000020f7984 */ /* 0x000e680000004800 */
[----:B------:R-:W2:Y:S04]  /*0150*/  LDS R21, [R2.X4+0x1090] ;  /* 0x0010900002157984 */ /* 0x000ea80000004800 */
[----:B------:R-:W3:Y:S04]  /*0160*/  LDS R23, [R2.X4+0x1890] ;  /* 0x0018900002177984 */ /* 0x000ee80000004800 */
[----:B------:R-:W4:Y:S01]  /*0170*/  LDS R25, [R2.X4+0x2090] ;  /* 0x0020900002197984 */ /* 0x000f220000004800 */
[----:B0-----:R-:W-:Y:S01]  /*0180*/  FADD R7, RZ, R0 ;  /* 0x00000000ff077221 */ /* 0x001fe20000000000 */
[----:B------:R-:W-:-:S03]  /*0190*/  FFMA R0, R0, R0, RZ ;  /* 0x0000000000007223 */ /* 0x000fc600000000ff */
[----:B-1----:R-:W-:Y:S01]  /*01a0*/  FADD R7, R7, R15 ;  /* 0x0000000f07077221 */ /* 0x002fe20000000000 */
[----:B------:R-:W-:-:S03]  /*01b0*/  FFMA R0, R15, R15, R0 ;  /* 0x0000000f0f007223 */ /* 0x000fc60000000000 */
[----:B--2---:R-:W-:Y:S01]  /*01c0*/  FADD R7, R7, R21 ;  /* 0x0000001507077221 */ /* 0x004fe20000000000 */
[----:B------:R-:W-:-:S03]  /*01d0*/  FFMA R0, R21, R21, R0 ;  /* 0x0000001515007223 */ /* 0x000fc60000000000 */
[----:B---3--:R-:W-:Y:S01]  /*01e0*/  FADD R7, R7, R23 ;  /* 0x0000001707077221 */ /* 0x008fe20000000000 */
[----:B------:R-:W-:-:S03]  /*01f0*/  FFMA R0, R23, R23, R0 ;  /* 0x0000001717007223 */ /* 0x000fc60000000000 */
[----:B----4-:R-:W-:Y:S01]  /*0200*/  FADD R7, R7, R25 ;  /* 0x0000001907077221 */ /* 0x010fe20000000000 */
[----:B------:R-:W-:-:S04]  /*0210*/  FFMA R0, R25, R25, R0 ;  /* 0x0000001919007223 */ /* 0x000fc80000000000 */
[----:B------:R-:W0:Y:S04]  /*0220*/  SHFL.DOWN PT, R6, R7, 0x10, 0x1f ;  /* 0x0a001f0007067f89 */ /* 0x000e2800000e0000 */
[----:B------:R-:W1:Y:S01]  /*0230*/  SHFL.DOWN PT, R9, R0, 0x10, 0x1f ;  /* 0x0a001f0000097f89 */ /* 0x000e6200000e0000 */
[----:B0-----:R-:W-:Y:S01]  /*0240*/  FADD R6, R7, R6 ;  /* 0x0000000607067221 */ /* 0x001fe20000000000 */
[----:B-1----:R-:W-:-:S04]  /*0250*/  FADD R9, R0, R9 ;  /* 0x0000000900097221 */ /* 0x002fc80000000000 */
[----:B------:R-:W0:Y:S04]  /*0260*/  SHFL.DOWN PT, R11, R6, 0x8, 0x1f ;  /* 0x09001f00060b7f89 */ /* 0x000e2800000e0000 */
[----:B------:R-:W1:Y:S01]  /*0270*/  SHFL.DOWN PT, R8, R9, 0x8, 0x1f ;  /* 0x09001f0009087f89 */ /* 0x000e6200000e0000 */
[----:B0-----:R-:W-:Y:S01]  /*0280*/  FADD R11, R6, R11 ;  /* 0x0000000b060b7221 */ /* 0x001fe20000000000 */
[----:B-1----:R-:W-:-:S04]  /*0290*/  FADD R8, R9, R8 ;  /* 0x0000000809087221 */ /* 0x002fc80000000000 */
[----:B------:R-:W0:Y:S04]  /*02a0*/  SHFL.DOWN PT, R10, R11, 0x4, 0x1f ;  /* 0x08801f000b0a7f89 */ /* 0x000e2800000e0000 */
[----:B------:R-:W1:Y:S01]  /*02b0*/  SHFL.DOWN PT, R13, R8, 0x4, 0x1f ;  /* 0x08801f00080d7f89 */ /* 0x000e6200000e0000 */
[----:B0-----:R-:W-:Y:S01]  /*02c0*/  FADD R10, R11, R10 ;  /* 0x0000000a0b0a7221 */ /* 0x001fe20000000000 */
[----:B------:R-:W-:Y:S01]  /*02d0*/  @!P0 SHF.R.U32.HI R11, RZ, 0x3, R2 ;  /* 0x00000003ff0b8819 */ /* 0x000fe20000011602 */
[----:B-1----:R-:W-:-:S03]  /*02e0*/  FADD R13, R8, R13 ;  /* 0x0000000d080d7221 */ /* 0x002fc60000000000 */
[----:B------:R-:W0:Y:S01]  /*02f0*/  SHFL.DOWN PT, R7, R10, 0x2, 0x1f ;  /* 0x08401f000a077f89 */ /* 0x000e2200000e0000 */
[----:B------:R-:W-:-:S03]  /*0300*/  @!P0 LOP3.LUT R11, R11, 0x1ffffffc, RZ, 0xc0, !PT ;  /* 0x1ffffffc0b0b8812 */ /* 0x000fc600078ec0ff */
[----:B------:R-:W1:Y:S01]  /*0310*/  SHFL.DOWN PT, R0, R13, 0x2, 0x1f ;  /* 0x08401f000d007f89 */ /* 0x000e6200000e0000 */
[----:B0-----:R-:W-:Y:S01]  /*0320*/  FADD R7, R10, R7 ;  /* 0x000000070a077221 */ /* 0x001fe20000000000 */
[----:B-1----:R-:W-:-:S04]  /*0330*/  FADD R0, R13, R0 ;  /* 0x000000000d007221 */ /* 0x002fc80000000000 */
[----:B------:R-:W0:Y:S04]  /*0340*/  SHFL.DOWN PT, R6, R7, 0x1, 0x1f ;  /* 0x08201f0007067f89 */ /* 0x000e2800000e0000 */
[----:B------:R-:W1:Y:S01]  /*0350*/  SHFL.DOWN PT, R9, R0, 0x1, 0x1f ;  /* 0x08201f0000097f89 */ /* 0x000e6200000e0000 */
[----:B0-----:R-:W-:Y:S01]  /*0360*/  FADD R6, R7, R6 ;  /* 0x0000000607067221 */ /* 0x001fe20000000000 */
[----:B-1----:R-:W-:-:S04]  /*0370*/  FADD R9, R0, R9 ;  /* 0x0000000900097221 */ /* 0x002fc80000000000 */
[----:B------:R-:W-:Y:S04]  /*0380*/  @!P0 STS [R11+0x48], R6 ;  /* 0x000048060b008388 */ /* 0x000fe80000000800 */
[----:B------:R-:W-:Y:S04]  /*0390*/  @!P0 STS [R11+0x8], R9 ;  /* 0x000008090b008388 */ /* 0x000fe80000000800 */
[----:B------:R-:W-:Y:S06]  /*03a0*/  BAR.SYNC 0x0 ;  /* 0x0000000000007b1d */ /* 0x000fec0000000000 */
[----:B------:R-:W0:Y:S01]  /*03b0*/  @!P1 LDS R3, [R2.X4+0x48] ;  /* 0x0000480002039984 */ /* 0x000e220000004800 */
[----:B------:R-:W-:-:S03]  /*03c0*/  ISETP.NE.AND P0, PT, R2, RZ, PT ;  /* 0x000000ff0200720c */ /* 0x000fc60003f05270 */
[----:B------:R-:W1:Y:S04]  /*03d0*/  @!P1 LDS R4, [R2.X4+0x8] ;  /* 0x0000080002049984 */ /* 0x000e680000004800 */
[----:B0-----:R-:W0:Y:S04]  /*03e0*/  SHFL.DOWN PT, R0, R3, 0x8, 0x1f ;  /* 0x09001f0003007f89 */ /* 0x001e2800000e0000 */
[----:B-1----:R-:W1:Y:S01]  /*03f0*/  SHFL.DOWN PT, R7, R4, 0x8, 0x1f ;  /* 0x09001f0004077f89 */ /* 0x002e6200000e0000 */
        /* <DEDUP_REMOVED lines=14> */
[----:B------:R-:W-:Y:S04]  /*04e0*/  @!P0 STS [RZ], R3 ;  /* 0x00000003ff008388 */ /* 0x000fe80000000800 */
[----:B------:R-:W-:Y:S04]  /*04f0*/  @!P0 STS [0x4], R0 ;  /* 0x00000400ff008388 */ /* 0x000fe80000000800 */
[----:B------:R-:W-:Y:S06]  /*0500*/  BAR.SYNC 0x0 ;  /* 0x0000000000007b1d */ /* 0x000fec0000000000 */
[----:B------:R-:W0:Y:S04]  /*0510*/  @!P0 LDS R7, [RZ] ;  /* 0x00000000ff078984 */ /* 0x000e280000000800 */
[----:B------:R-:W1:Y:S04]  /*0520*/  @!P0 LDS R8, [0x4] ;  /* 0x00000400ff088984 */ /* 0x000e680000000800 */
[----:B0-----:R-:W-:Y:S04]  /*0530*/  @!P0 STS [0x88], R7 ;  /* 0x00008807ff008388 */ /* 0x001fe80000000800 */
[----:B-1----:R-:W-:Y:S04]  /*0540*/  @!P0 STS [0x8c], R8 ;  /* 0x00008c08ff008388 */ /* 0x002fe80000000800 */
[----:B------:R-:W-:Y:S06]  /*0550*/  BAR.SYNC 0x0 ;  /* 0x0000000000007b1d */ /* 0x000fec0000000000 */
[----:B------:R-:W0:Y:S04]  /*0560*/  LDS.64 R10, [0x88] ;  /* 0x00008800ff0a7984 */ /* 0x000e280000000a00 */
[----:B------:R-:W1:Y:S01]  /*0570*/  LDS R9, [R2.X4+0x90] ;  /* 0x0000900002097984 */ /* 0x000e620000004800 */
[----:B0-----:R-:W-:-:S04]  /*0580*/  FMUL R4, R10, 0.00039062500582076609135 ;  /* 0x39cccccd0a047820 */ /* 0x001fc80000400000 */
[----:B------:R-:W-:-:S04]  /*0590*/  FMUL R6, R4, R4 ;  /* 0x0000000404067220 */ /* 0x000fc80000400000 */
[----:B------:R-:W-:-:S04]  /*05a0*/  FFMA R6, R11, 0.00039062500582076609135, -R6 ;  /* 0x39cccccd0b067823 */ /* 0x000fc80000000806 */
[----:B------:R-:W-:Y:S01]  /*05b0*/  FADD R0, R6, 9.9999997473787516356e-06 ;  /* 0x3727c5ac06007421 */ /* 0x000fe20000000000 */
[----:B-1----:R-:W-:-:S03]  /*05c0*/  FADD R6, -R4, R9 ;  /* 0x0000000904067221 */ /* 0x002fc60000000100 */
[----:B------:R0:W1:Y:S01]  /*05d0*/  MUFU.RSQ R11, R0 ;  /* 0x00000000000b7308 */ /* 0x0000620000001400 */
[----:B------:R-:W-:-:S04]  /*05e0*/  IADD3 R3, R0, -0xd000000, RZ ;  /* 0xf300000000037810 */ /* 0x000fc80007ffe0ff */
[----:B------:R-:W-:Y:S02]  /*05f0*/  ISETP.GT.U32.AND P0, PT, R3, 0x727fffff, PT ;  /* 0x727fffff0300780c */ /* 0x000fe40003f04070 */
[----:B------:R-:W-:-:S11]  /*0600*/  MOV R3, RZ ;  /* 0x000000ff00037202 */ /* 0x000fd60000000f00 */
[----:B------:R-:W-:Y:S05]  /*0610*/  @!P0 BRA `(.L_x_0) ;  /* 0x0000004000008947 */ /* 0x000fea0003800000 */
[----:B01----:R-:W-:-:S02]  /*0620*/  MOV R10, 0x640 ;  /* 0x00000640000a7802 */ /* 0x003fc40000000f00 */
[----:B------:R-:W-:Y:S05]  /*0630*/  CALL.REL.NOINC `($fused_layer_norm_cast1_n_2305_to_4096__kernel$__cuda_sm20_sqrt_rn_f32_slowpath) ;  /* 0x0000075000007944 */ /* 0x000fea0003c00000 */
[----:B------:R-:W-:Y:S01]  /*0640*/  MOV R0, R7 ;  /* 0x0000000700007202 */ /* 0x000fe20000000f00 */
[----:B------:R-:W-:Y:S05]  /*0650*/  BRA `(.L_x_1) ;  /* 0x0000004000007947 */ /* 0x000fea0003800000 */
.L_x_0:
[----:B01----:R-:W-:Y:S01]  /*0660*/  FMUL.FTZ R7, R0, R11 ;  /* 0x0000000b00077220 */ /* 0x003fe20000410000 */
[----:B------:R-:W-:-:S03]  /*0670*/  FMUL.FTZ R11, R11, 0.5 ;  /* 0x3f0000000b0b7820 */ /* 0x000fc60000410000 */
[----:B------:R-:W-:-:S04]  /*0680*/  FFMA R0, -R7, R7, R0 ;  /* 0x0000000707007223 */ /* 0x000fc80000000100 */
[----:B------:R-:W-:-:S05]  /*0690*/  FFMA R0, R0, R11, R7 ;  /* 0x0000000b00007223 */ /* 0x000fca0000000007 */
.L_x_1:
[----:B------:R-:W-:-:S04]  /*06a0*/  IADD3 R7, R0, 0x1800000, RZ ;  /* 0x0180000000077810 */ /* 0x000fc80007ffe0ff */
[----:B------:R-:W-:-:S04]  /*06b0*/  LOP3.LUT R7, R7, 0x7f800000, RZ, 0xc0, !PT ;  /* 0x7f80000007077812 */ /* 0x000fc800078ec0ff */
[----:B------:R-:W-:-:S13]  /*06c0*/  ISETP.GT.U32.AND P0, PT, R7, 0x1ffffff, PT ;  /* 0x01ffffff0700780c */ /* 0x000fda0003f04070 */
[----:B------:R-:W-:Y:S05]  /*06d0*/  @P0 BRA `(.L_x_2) ;  /* 0x0000004000000947 */ /* 0x000fea0003800000 */
[----:B------:R-:W-:-:S02]  /*06e0*/  MOV R8, 0x700 ;  /* 0x0000070000087802 */ /* 0x000fc40000000f00 */
[----:B------:R-:W-:Y:S05]  /*06f0*/  CALL.REL.NOINC `($fused_layer_norm_cast1_n_2305_to_4096__kernel$__cuda_sm20_rcp_rn_f32_slowpath) ;  /* 0x0000036000007944 */ /* 0x000fea0003c00000 */
[----:B-1----:R-:W-:Y:S01]  /*0700*/  MOV R19, R7 ;  /* 0x0000000700137202 */ /* 0x002fe20000000f00 */
[----:B------:R-:W-:Y:S05]  /*0710*/  BRA `(.L_x_3) ;  /* 0x0000004000007947 */ /* 0x000fea0003800000 */
.L_x_2:
[----:B------:R-:W0:Y:S02]  /*0720*/  MUFU.RCP R19, R0 ;  /* 0x0000000000137308 */ /* 0x000e240000001000 */
[----:B0-----:R-:W-:-:S04]  /*0730*/  FFMA R7, R19, R0, -1 ;  /* 0xbf80000013077423 */ /* 0x001fc80000000000 */
[----:B------:R-:W-:-:S04]  /*0740*/  FADD.FTZ R8, -R7, -RZ ;  /* 0x800000ff07087221 */ /* 0x000fc80000010100 */
[----:B------:R-:W-:-:S01]  /*0750*/  FFMA R19, R19, R8, R19 ;  /* 0x0000000813137223 */ /* 0x000fc20000000013 */
.L_x_3:
[----:B------:R-:W-:Y:S01]  /*0760*/  SHF.L.U32 R20, R2, 0x2, RZ ;  /* 0x0000000202147819 */ /* 0x000fe200000006ff */
[----:B------:R-:W-:Y:S01]  /*0770*/  LDS R23, [R2.X4+0x890] ;  /* 0x0008900002177984 */ /* 0x000fe20000004800 */
[----:B0-----:R-:W-:Y:S02]  /*0780*/  SHF.R.U32.HI R0, RZ, 0x1e, R2 ;  /* 0x0000001eff007819 */ /* 0x001fe40000011602 */
[C---:B------:R-:W-:Y:S01]  /*0790*/  IADD3 R8, P0, R20.reuse, c[0x0][0x170], RZ ;  /* 0x00005c0014087a10 */ /* 0x040fe20007f1e0ff */
[----:B------:R-:W0:Y:S01]  /*07a0*/  LDS R27, [R2.X4+0x1090] ;  /* 0x00109000021b7984 */ /* 0x000e220000004800 */
[----:B------:R-:W-:Y:S02]  /*07b0*/  IADD3 R20, P1, R20, c[0x0][0x178], RZ ;  /* 0x00005e0014147a10 */ /* 0x000fe40007f3e0ff */
[C---:B------:R-:W-:Y:S01]  /*07c0*/  IADD3.X R9, R0.reuse, c[0x0][0x174], RZ, P0, !PT ;  /* 0x00005d0000097a10 */ /* 0x040fe200007fe4ff */
[----:B------:R-:W1:Y:S01]  /*07d0*/  LDS R29, [R2.X4+0x1890] ;  /* 0x00189000021d7984 */ /* 0x000e620000004800 */
[----:B------:R-:W-:-:S03]  /*07e0*/  IADD3.X R21, R0, c[0x0][0x17c], RZ, P1, !PT ;  /* 0x00005f0000157a10 */ /* 0x000fc60000ffe4ff */
[----:B------:R2:W3:Y:S04]  /*07f0*/  LDG.E.CONSTANT R17, [R8.64+0x800] ;  /* 0x0008000408117981 */ /* 0x0004e8000c1e9900 */
[----:B------:R2:W4:Y:S04]  /*0800*/  LDG.E.CONSTANT R14, [R8.64+0x1000] ;  /* 0x00100004080e7981 */ /* 0x000528000c1e9900 */
[----:B------:R2:W5:Y:S04]  /*0810*/  LDG.E.CONSTANT R10, [R8.64+0x1800] ;  /* 0x00180004080a7981 */ /* 0x000568000c1e9900 */
[----:B------:R2:W3:Y:S04]  /*0820*/  LDG.E.CONSTANT R0, [R8.64] ;  /* 0x0000000408007981 */ /* 0x0004e8000c1e9900 */
[----:B------:R2:W3:Y:S04]  /*0830*/  LDG.E.CONSTANT R7, [R8.64+0x2000] ;  /* 0x0020000408077981 */ /* 0x0004e8000c1e9900 */
[----:B------:R-:W3:Y:S04]  /*0840*/  LDG.E.CONSTANT R25, [R20.64+0x800] ;  /* 0x0008000414197981 */ /* 0x000ee8000c1e9900 */
[----:B------:R-:W4:Y:S04]  /*0850*/  LDG.E.CONSTANT R22, [R20.64+0x1000] ;  /* 0x0010000414167981 */ /* 0x000f28000c1e9900 */
[----:B------:R-:W5:Y:S04]  /*0860*/  LDG.E.CONSTANT R15, [R20.64+0x1800] ;  /* 0x00180004140f7981 */ /* 0x000f68000c1e9900 */
[----:B------:R-:W5:Y:S04]  /*0870*/  LDG.E.CONSTANT R11, [R20.64] ;  /* 0x00000004140b7981 */ /* 0x000f68000c1e9900 */
[----:B------:R-:W5:Y:S01]  /*0880*/  LDG.E.CONSTANT R16, [R20.64+0x2000] ;  /* 0x0020000414107981 */ /* 0x000f62000c1e9900 */
[----:B------:R-:W-:Y:S01]  /*0890*/  IMAD.WIDE.U32 R12, R5, 0xa00, R2 ;  /* 0x00000a00050c7825 */ /* 0x000fe200078e0002 */
[C---:B0-----:R-:W-:Y:S01]  /*08a0*/  FADD R18, -R4.reuse, R27 ;  /* 0x0000001b04127221 */ /* 0x041fe20000000100 */
[----:B-1----:R-:W-:Y:S01]  /*08b0*/  FADD R24, -R4, R29 ;  /* 0x0000001d04187221 */ /* 0x002fe20000000100 */
[----:B------:R-:W0:Y:S01]  /*08c0*/  LDS R31, [R2.X4+0x2090] ;  /* 0x00209000021f7984 */ /* 0x000e220000004800 */
[-C--:B------:R-:W-:Y:S01]  /*08d0*/  FMUL R6, R6, R19.reuse ;  /* 0x0000001306067220 */ /* 0x080fe20000400000 */
[----:B--2---:R-:W-:Y:S01]  /*08e0*/  LEA R8, P0, R12, c[0x0][0x160], 0x1 ;  /* 0x000058000c087a11 */ /* 0x004fe200078008ff */
[-C--:B------:R-:W-:Y:S01]  /*08f0*/  FMUL R3, R18, R19.reuse ;  /* 0x0000001312037220 */ /* 0x080fe20000400000 */
[----:B------:R-:W-:-:S02]  /*0900*/  FMUL R24, R24, R19 ;  /* 0x0000001318187220 */ /* 0x000fc40000400000 */
[----:B------:R-:W-:Y:S01]  /*0910*/  LEA.HI.X R9, R12, c[0x0][0x164], R13, 0x1, P0 ;  /* 0x000059000c097a11 */ /* 0x000fe200000f0c0d */
[----:B------:R-:W-:-:S04]  /*0920*/  FADD R12, -R4, R23 ;  /* 0x00000017040c7221 */ /* 0x000fc80000000100 */
[----:B------:R-:W-:Y:S01]  /*0930*/  FMUL R12, R12, R19 ;  /* 0x000000130c0c7220 */ /* 0x000fe20000400000 */
[----:B0-----:R-:W-:-:S04]  /*0940*/  FADD R4, -R4, R31 ;  /* 0x0000001f04047221 */ /* 0x001fc80000000100 */
[----:B------:R-:W-:Y:S01]  /*0950*/  FMUL R19, R4, R19 ;  /* 0x0000001304137220 */ /* 0x000fe20000400000 */
[----:B---3--:R-:W-:Y:S01]  /*0960*/  FFMA R12, R12, R17, R25 ;  /* 0x000000110c0c7223 */ /* 0x008fe20000000019 */
[----:B----4-:R-:W-:-:S04]  /*0970*/  FFMA R3, R3, R14, R22 ;  /* 0x0000000e03037223 */ /* 0x010fc80000000016 */
[----:B------:R-:W-:Y:S01]  /*0980*/  F2FP.PACK_AB R12, RZ, R12 ;  /* 0x0000000cff0c723e */ /* 0x000fe200000000ff */
[----:B-----5:R-:W-:Y:S01]  /*0990*/  FFMA R10, R24, R10, R15 ;  /* 0x0000000a180a7223 */ /* 0x020fe2000000000f */
[----:B------:R-:W-:-:S03]  /*09a0*/  F2FP.PACK_AB R3, RZ, R3 ;  /* 0x00000003ff03723e */ /* 0x000fc600000000ff */
[----:B------:R-:W-:Y:S01]  /*09b0*/  STG.E.U16 [R8.64+0x400], R12 ;  /* 0x0004000c08007986 */ /* 0x000fe2000c101504 */
[----:B------:R-:W-:Y:S01]  /*09c0*/  FFMA R0, R6, R0, R11 ;  /* 0x0000000006007223 */ /* 0x000fe2000000000b */
[----:B------:R-:W-:Y:S02]  /*09d0*/  F2FP.PACK_AB R10, RZ, R10 ;  /* 0x0000000aff0a723e */ /* 0x000fe400000000ff */
[----:B------:R-:W-:Y:S01]  /*09e0*/  STG.E.U16 [R8.64+0x800], R3 ;  /* 0x0008000308007986 */ /* 0x000fe2000c101504 */
[----:B------:R-:W-:Y:S01]  /*09f0*/  FFMA R7, R19, R7, R16 ;  /* 0x0000000713077223 */ /* 0x000fe20000000010 */
[----:B------:R-:W-:Y:S02]  /*0a00*/  F2FP.PACK_AB R0, RZ, R0 ;  /* 0x00000000ff00723e */ /* 0x000fe400000000ff */
[----:B------:R-:W-:Y:S02]  /*0a10*/  STG.E.U16 [R8.64+0xc00], R10 ;  /* 0x000c000a08007986 */ /* 0x000fe4000c101504 */
[----:B------:R-:W-:-:S02]  /*0a20*/  F2FP.PACK_AB R7, RZ, R7 ;  /* 0x00000007ff07723e */ /* 0x000fc400000000ff */
[----:B------:R-:W-:Y:S04]  /*0a30*/  STG.E.U16 [R8.64], R0 ;  /* 0x0000000008007986 */ /* 0x000fe8000c101504 */
[----:B------:R-:W-:Y:S01]  /*0a40*/  STG.E.U16 [R8.64+0x1000], R7 ;  /* 0x0010000708007986 */ /* 0x000fe2000c101504 */
[----:B------:R-:W-:Y:S05]  /*0a50*/  EXIT ;  /* 0x000000000000794d */ /* 0x000fea0003800000 */
        .weak           $fused_layer_norm_cast1_n_2305_to_4096__kernel$__cuda_sm20_rcp_rn_f32_slowpath
        .type           $fused_layer_norm_cast1_n_2305_to_4096__kernel$__cuda_sm20_rcp_rn_f32_slowpath,@function
        .size           $fused_layer_norm_cast1_n_2305_to_4096__kernel$__cuda_sm20_rcp_rn_f32_slowpath,($fused_layer_norm_cast1_n_2305_to_4096__kernel$__cuda_sm20_sqrt_rn_f32_slowpath - $fused_layer_norm_cast1_n_2305_to_4096__kernel$__cuda_sm20_rcp_rn_f32_slowpath)
$fused_layer_norm_cast1_n_2305_to_4096__kernel$__cuda_sm20_rcp_rn_f32_slowpath:
[----:B------:R-:W-:-:S04]  /*0a60*/  SHF.L.U32 R7, R0, 0x1, RZ ;  /* 0x0000000100077819 */ /* 0x000fc800000006ff */
[----:B------:R-:W-:-:S04]  /*0a70*/  SHF.R.U32.HI R13, RZ, 0x18, R7 ;  /* 0x00000018ff0d7819 */ /* 0x000fc80000011607 */
[----:B------:R-:W-:-:S13]  /*0a80*/  ISETP.NE.U32.AND P0, PT, R13, RZ, PT ;  /* 0x000000ff0d00720c */ /* 0x000fda0003f05070 */
[----:B------:R-:W-:Y:S05]  /*0a90*/  @P0 BRA `(.L_x_4) ;  /* 0x000000b000000947 */ /* 0x000fea0003800000 */
[----:B------:R-:W-:-:S04]  /*0aa0*/  SHF.L.U32 R7, R0, 0x1, RZ ;  /* 0x0000000100077819 */ /* 0x000fc800000006ff */
[----:B------:R-:W-:-:S13]  /*0ab0*/  ISETP.NE.AND P0, PT, R7, RZ, PT ;  /* 0x000000ff0700720c */ /* 0x000fda0003f05270 */
[----:B------:R0:W1:Y:S01]  /*0ac0*/  @!P0 MUFU.RCP R7, R0 ;  /* 0x0000000000078308 */ /* 0x0000620000001000 */
[----:B------:R-:W-:Y:S05]  /*0ad0*/  @!P0 BRA `(.L_x_5) ;  /* 0x0000029000008947 */ /* 0x000fea0003800000 */
[----:B------:R-:W-:-:S04]  /*0ae0*/  FFMA R9, R0, 1.84467440737095516160e+19, RZ ;  /* 0x5f80000000097823 */ /* 0x000fc800000000ff */
[----:B0-----:R-:W0:Y:S02]  /*0af0*/  MUFU.RCP R0, R9 ;  /* 0x0000000900007308 */ /* 0x001e240000001000 */
[----:B01----:R-:W-:-:S04]  /*0b00*/  FFMA R7, R9, R0, -1 ;  /* 0xbf80000009077423 */ /* 0x003fc80000000000 */
[----:B------:R-:W-:-:S04]  /*0b10*/  FADD.FTZ R7, -R7, -RZ ;  /* 0x800000ff07077221 */ /* 0x000fc80000010100 */
[----:B------:R-:W-:-:S04]  /*0b20*/  FFMA R0, R0, R7, R0 ;  /* 0x0000000700007223 */ /* 0x000fc80000000000 */
[----:B------:R-:W-:Y:S01]  /*0b30*/  FFMA R7, R0, 1.84467440737095516160e+19, RZ ;  /* 0x5f80000000077823 */ /* 0x000fe200000000ff */
[----:B------:R-:W-:Y:S05]  /*0b40*/  BRA `(.L_x_5) ;  /* 0x0000022000007947 */ /* 0x000fea0003800000 */
.L_x_4:
[----:B------:R-:W-:-:S04]  /*0b50*/  IADD3 R15, R13, -0xfd, RZ ;  /* 0xffffff030d0f7810 */ /* 0x000fc80007ffe0ff */
[----:B------:R-:W-:-:S13]  /*0b60*/  ISETP.GT.U32.AND P0, PT, R15, 0x1, PT ;  /* 0x000000010f00780c */ /* 0x000fda0003f04070 */
[----:B------:R-:W-:Y:S05]  /*0b70*/  @P0 BRA `(.L_x_6) ;  /* 0x000001e000000947 */ /* 0x000fea0003800000 */
[----:B------:R-:W-:Y:S02]  /*0b80*/  LOP3.LUT R14, R0, 0x7fffff, RZ, 0xc0, !PT ;  /* 0x007fffff000e7812 */ /* 0x000fe400078ec0ff */
[----:B------:R-:W-:Y:S02]  /*0b90*/  MOV R12, 0x3 ;  /* 0x00000003000c7802 */ /* 0x000fe40000000f00 */
[----:B------:R-:W-:Y:S02]  /*0ba0*/  LOP3.LUT R7, R14, 0x3f800000, RZ, 0xfc, !PT ;  /* 0x3f8000000e077812 */ /* 0x000fe400078efcff */
[----:B------:R-:W-:Y:S02]  /*0bb0*/  SHF.L.U32 R12, R12, R15, RZ ;  /* 0x0000000f0c0c7219 */ /* 0x000fe400000006ff */
[----:B------:R-:W0:Y:S02]  /*0bc0*/  MUFU.RCP R10, R7 ;  /* 0x00000007000a7308 */ /* 0x000e240000001000 */
[----:B0-----:R-:W-:-:S04]  /*0bd0*/  FFMA R9, R7, R10, -1 ;  /* 0xbf80000007097423 */ /* 0x001fc8000000000a */
[----:B------:R-:W-:-:S04]  /*0be0*/  FADD.FTZ R9, -R9, -RZ ;  /* 0x800000ff09097221 */ /* 0x000fc80000010100 */
[CCC-:B------:R-:W-:Y:S01]  /*0bf0*/  FFMA.RM R11, R10.reuse, R9.reuse, R10.reuse ;  /* 0x000000090a0b7223 */ /* 0x1c0fe2000000400a */
[----:B------:R-:W-:-:S04]  /*0c00*/  FFMA.RP R10, R10, R9, R10 ;  /* 0x000000090a0a7223 */ /* 0x000fc8000000800a */
[C---:B------:R-:W-:Y:S02]  /*0c10*/  LOP3.LUT R9, R11.reuse, 0x7fffff, RZ, 0xc0, !PT ;  /* 0x007fffff0b097812 */ /* 0x040fe400078ec0ff */
[----:B------:R-:W-:Y:S02]  /*0c20*/  FSETP.NEU.FTZ.AND P0, PT, R11, R10, PT ;  /* 0x0000000a0b00720b */ /* 0x000fe40003f1d000 */
[----:B------:R-:W-:Y:S02]  /*0c30*/  LOP3.LUT R9, R9, 0x800000, RZ, 0xfc, !PT ;  /* 0x0080000009097812 */ /* 0x000fe400078efcff */
[----:B------:R-:W-:Y:S02]  /*0c40*/  SEL R10, RZ, 0xffffffff, !P0 ;  /* 0xffffffffff0a7807 */ /* 0x000fe40004000000 */
[----:B------:R-:W-:Y:S02]  /*0c50*/  LOP3.LUT R12, R12, R9, RZ, 0xc0, !PT ;  /* 0x000000090c0c7212 */ /* 0x000fe400078ec0ff */
[----:B------:R-:W-:-:S02]  /*0c60*/  IADD3 R10, -R10, RZ, RZ ;  /* 0x000000ff0a0a7210 */ /* 0x000fc40007ffe1ff */
[-C--:B------:R-:W-:Y:S02]  /*0c70*/  SHF.R.U32.HI R12, RZ, R15.reuse, R12 ;  /* 0x0000000fff0c7219 */ /* 0x080fe4000001160c */
[----:B------:R-:W-:Y:S02]  /*0c80*/  LOP3.LUT P1, RZ, R10, R15, R9, 0xf8, !PT ;  /* 0x0000000f0aff7212 */ /* 0x000fe4000782f809 */
[C---:B------:R-:W-:Y:S02]  /*0c90*/  LOP3.LUT P0, RZ, R12.reuse, 0x1, RZ, 0xc0, !PT ;  /* 0x000000010cff7812 */ /* 0x040fe4000780c0ff */
[----:B------:R-:W-:Y:S02]  /*0ca0*/  LOP3.LUT P2, RZ, R12, 0x2, RZ, 0xc0, !PT ;  /* 0x000000020cff7812 */ /* 0x000fe4000784c0ff */
[----:B------:R-:W-:Y:S02]  /*0cb0*/  IADD3 R10, R13, -0xfc, RZ ;  /* 0xffffff040d0a7810 */ /* 0x000fe40007ffe0ff */
[----:B------:R-:W-:-:S02]  /*0cc0*/  PLOP3.LUT P0, PT, P0, P1, P2, 0xe0, 0x0 ;  /* 0x000000000000781c */ /* 0x000fc40000703c20 */
[----:B------:R-:W-:Y:S02]  /*0cd0*/  ISETP.NE.U32.AND P1, PT, R14, RZ, PT ;  /* 0x000000ff0e00720c */ /* 0x000fe40003f25070 */
[----:B------:R-:W-:-:S04]  /*0ce0*/  SEL R7, RZ, 0x1, !P0 ;  /* 0x00000001ff077807 */ /* 0x000fc80004000000 */
[----:B------:R-:W-:-:S04]  /*0cf0*/  IADD3 R7, -R7, RZ, RZ ;  /* 0x000000ff07077210 */ /* 0x000fc80007ffe1ff */
[----:B------:R-:W-:Y:S02]  /*0d00*/  ISETP.GE.AND P0, PT, R7, RZ, PT ;  /* 0x000000ff0700720c */ /* 0x000fe40003f06270 */
[----:B------:R-:W-:-:S11]  /*0d10*/  SHF.R.U32.HI R7, RZ, R10, R9 ;  /* 0x0000000aff077219 */ /* 0x000fd60000011609 */
[----:B------:R-:W-:-:S04]  /*0d20*/  @!P0 IADD3 R7, R7, 0x1, RZ ;  /* 0x0000000107078810 */ /* 0x000fc80007ffe0ff */
[----:B------:R-:W-:-:S04]  /*0d30*/  @!P1 SHF.L.U32 R7, R7, 0x1, RZ ;  /* 0x0000000107079819 */ /* 0x000fc800000006ff */
[----:B------:R-:W-:Y:S01]  /*0d40*/  LOP3.LUT R7, R7, 0x80000000, R0, 0xf8, !PT ;  /* 0x8000000007077812 */ /* 0x000fe200078ef800 */
[----:B------:R-:W-:Y:S05]  /*0d50*/  BRA `(.L_x_5) ;  /* 0x0000001000007947 */ /* 0x000fea0003800000 */
.L_x_6:
[----:B------:R0:W1:Y:S02]  /*0d60*/  MUFU.RCP R7, R0 ;  /* 0x0000000000077308 */ /* 0x0000640000001000 */
.L_x_5:
[----:B------:R-:W-:-:S04]  /*0d70*/  MOV R9, 0x0 ;  /* 0x0000000000097802 */ /* 0x000fc80000000f00 */
[----:B------:R-:W-:Y:S05]  /*0d80*/  RET.REL.NODEC R8 `(fused_layer_norm_cast1_n_2305_to_4096__kernel) ;  /* 0xfffff27008007950 */ /* 0x000fea0003c3ffff */
        .weak           $fused_layer_norm_cast1_n_2305_to_4096__kernel$__cuda_sm20_sqrt_rn_f32_slowpath
        .type           $fused_layer_norm_cast1_n_2305_to_4096__kernel$__cuda_sm20_sqrt_rn_f32_slowpath,@function
        .size           $fused_layer_norm_cast1_n_2305_to_4096__kernel$__cuda_sm20_sqrt_rn_f32_slowpath,(.L_x_55 - $fused_layer_norm_cast1_n_2305_to_4096__kernel$__cuda_sm20_sqrt_rn_f32_slowpath)
$fused_layer_norm_cast1_n_2305_to_4096__kernel$__cuda_sm20_sqrt_rn_f32_slowpath:
[----:B------:R-:W-:-:S13]  /*0d90*/  LOP3.LUT P0, RZ, R0, 0x7fffffff, RZ, 0xc0, !PT ;  /* 0x7fffffff00ff7812 */ /* 0x000fda000780c0ff */
[----:B------:R-:W-:Y:S01]  /*0da0*/  @!P0 MOV R7, R0 ;  /* 0x0000000000078202 */ /* 0x000fe20000000f00 */
[----:B------:R-:W-:Y:S05]  /*0db0*/  @!P0 BRA `(.L_x_7) ;  /* 0x0000011000008947 */ /* 0x000fea0003800000 */
[----:B------:R-:W-:-:S13]  /*0dc0*/  FSETP.GEU.FTZ.AND P0, PT, R0, RZ, PT ;  /* 0x000000ff0000720b */ /* 0x000fda0003f1e000 */
[----:B------:R-:W-:Y:S01]  /*0dd0*/  @!P0 MOV R7, 0x7fffffff ;  /* 0x7fffffff00078802 */ /* 0x000fe20000000f00 */
[----:B------:R-:W-:Y:S05]  /*0de0*/  @!P0 BRA `(.L_x_7) ;  /* 0x000000e000008947 */ /* 0x000fea0003800000 */
[----:B------:R-:W-:-:S13]  /*0df0*/  FSETP.GTU.FTZ.AND P0, PT, |R0|, +INF , PT ;  /* 0x7f8000000000780b */ /* 0x000fda0003f1c200 */
[----:B------:R-:W-:Y:S01]  /*0e00*/  @P0 FADD.FTZ R7, R0, 1 ;  /* 0x3f80000000070421 */ /* 0x000fe20000010000 */
[----:B------:R-:W-:Y:S05]  /*0e10*/  @P0 BRA `(.L_x_7) ;  /* 0x000000b000000947 */ /* 0x000fea0003800000 */
[----:B------:R-:W-:-:S13]  /*0e20*/  FSETP.NEU.FTZ.AND P0, PT, |R0|, +INF , PT ;  /* 0x7f8000000000780b */ /* 0x000fda0003f1d200 */
[----:B------:R-:W-:Y:S01]  /*0e30*/  @!P0 MOV R7, R0 ;  /* 0x0000000000078202 */ /* 0x000fe20000000f00 */
[----:B------:R-:W-:Y:S05]  /*0e40*/  @!P0 BRA `(.L_x_7) ;  /* 0x0000008000008947 */ /* 0x000fea0003800000 */
[----:B------:R-:W-:-:S04]  /*0e50*/  FFMA R0, R0, 1.84467440737095516160e+19, RZ ;  /* 0x5f80000000007823 */ /* 0x000fc800000000ff */
[----:B------:R-:W0:Y:S02]  /*0e60*/  MUFU.RSQ R7, R0 ;  /* 0x0000000000077308 */ /* 0x000e240000001400 */
[----:B0-----:R-:W-:Y:S01]  /*0e70*/  FMUL.FTZ R9, R0, R7 ;  /* 0x0000000700097220 */ /* 0x001fe20000410000 */
[----:B------:R-:W-:-:S03]  /*0e80*/  FMUL.FTZ R7, R7, 0.5 ;  /* 0x3f00000007077820 */ /* 0x000fc60000410000 */
[----:B------:R-:W-:-:S04]  /*0e90*/  FADD.FTZ R8, -R9, -RZ ;  /* 0x800000ff09087221 */ /* 0x000fc80000010100 */
[----:B------:R-:W-:-:S04]  /*0ea0*/  FFMA R8, R9, R8, R0 ;  /* 0x0000000809087223 */ /* 0x000fc80000000000 */
[----:B------:R-:W-:-:S04]  /*0eb0*/  FFMA R7, R8, R7, R9 ;  /* 0x0000000708077223 */ /* 0x000fc80000000009 */
[----:B------:R-:W-:-:S01]  /*0ec0*/  FMUL.FTZ R7, R7, 2.3283064365386962891e-10 ;  /* 0x2f80000007077820 */ /* 0x000fc20000410000 */
.L_x_7:
[----:B------:R-:W-:Y:S02]  /*0ed0*/  MOV R8, R10 ;  /* 0x0000000a00087202 */ /* 0x000fe40000000f00 */
[----:B------:R-:W-:-:S04]  /*0ee0*/  MOV R9, 0x0 ;  /* 0x0000000000097802 */ /* 0x000fc80000000f00 */
[----:B------:R-:W-:Y:S05]  /*0ef0*/  RET.REL.NODEC R8 `(fused_layer_norm_cast1_n_2305_to_4096__kernel) ;  /* 0xfffff10008007950 */ /* 0x000fea0003c3ffff */
.L_x_8:
[----:B------:R-:W-:-:S00]  /*0f00*/  BRA `(.L_x_8) ;  /* 0xfffffff000007947 */ /* 0x000fc0000383ffff */
[----:B------:R-:W-:-:S00]  /*0f10*/  NOP ;  /* 0x0000000000007918 */ /* 0x000fc00000000000 */
        /* <DEDUP_REMOVED lines=14> */
.L_x_55:


//--------------------- .text.fused_layer_norm_cast1_n_2049_to_2304__kernel --------------------------
	.section	.text.fused_layer_norm_cast1_n_2049_to_2304__kernel,"ax",@progbits
	.sectionflags	@"SHF_BARRIERS=1"
	.sectioninfo	@"SHI_REGISTERS=48"
	.align	128
        .global         fused_layer_norm_cast1_n_2049_to_2304__kernel
        .type           fused_layer_norm_cast1_n_2049_to_2304__kernel,@function
        .size           fused_layer_norm_cast1_n_2049_to_2304__kernel,(.L_x_57 - fused_layer_norm_cast1_n_2049_to_2304__kernel)
        .other          fused_layer_norm_cast1_n_2049_to_2304__kernel,@"STO_CUDA_ENTRY STV_DEFAULT"
fused_layer_norm_cast1_n_2049_to_2304__kernel:
.text.fused_layer_norm_cast1_n_2049_to_2304__kernel:
[----:B------:R-:W-:-:S02]  /*0000*/  MOV R1, c[0x0][0x28] ;  /* 0x00000a0000017a02 */ /* 0x000fc40000000f00 */
[----:B------:R-:W0:Y:S01]  /*0010*/  S2R R2, SR_TID.X ;  /* 0x0000000000027919 */ /* 0x000e220000002100 */
[----:B------:R-:W-:-:S03]  /*0020*/  ULDC.64 UR4, c[0x0][0x118] ;  /* 0x0000460000047ab9 */ /* 0x000fc60000000a00 */
[----:B------:R-:W1:Y:S01]  /*0030*/  S2R R5, SR_CTAID.X ;  /* 0x0000000000057919 */ /* 0x000e620000002500 */
[----:B0-----:R-:W-:-:S06]  /*0040*/  IMAD.WIDE.U32 R6, R2, 0x4, RZ ;  /* 0x0000000402067825 */ /* 0x001fcc00078e00ff */
[----:B-1----:R-:W-:-:S05]  /*0050*/  IMAD.WIDE.U32 R10, R5, 0xa00, R6 ;  /* 0x00000a00050a7825 */ /* 0x002fca00078e0006 */
[----:B------:R-:W-:-:S04]  /*0060*/  LEA R8, P0, R10, c[0x0][0x168], 0x2 ;  /* 0x00005a000a087a11 */ /* 0x000fc800078010ff */
[----:B------:R-:W-:-:S05]  /*0070*/  LEA.HI.X R9, R10, c[0x0][0x16c], R11, 0x2, P0 ;  /* 0x00005b000a097a11 */ /* 0x000fca00000f140b */
[----:B------:R-:W2:Y:S04]  /*0080*/  LDG.E.128.CONSTANT R12, [R8.64] ;  /* 0x00000004080c7981 */ /* 0x000ea8000c1e9d00 */
[----:B------:R-:W3:Y:S01]  /*0090*/  LDG.E.128.CONSTANT R16, [R8.64+0x1400] ;  /* 0x0014000408107981 */ /* 0x000ee2000c1e9d00 */
[----:B------:R-:W-:Y:S02]  /*00a0*/  LEA R6, R6, 0x60, 0x2 ;  /* 0x0000006006067811 */ /* 0x000fe400078e10ff */
[C---:B------:R-:W-:Y:S02]  /*00b0*/  LOP3.LUT P0, RZ, R2.reuse, 0x1f, RZ, 0xc0, !PT ;  /* 0x0000001f02ff7812 */ /* 0x040fe4000780c0ff */
[----:B------:R-:W-:Y:S01]  /*00c0*/  ISETP.GT.U32.AND P1, PT, R2, 0x9, PT ;  /* 0x000000090200780c */ /* 0x000fe20003f24070 */
[----:B--2---:R-:W-:Y:S04]  /*00d0*/  STS.128 [R6], R12 ;  /* 0x0000000c06007388 */ /* 0x004fe80000000c00 */
[----:B---3--:R-:W-:Y:S04]  /*00e0*/  STS.128 [R6+0x1400], R16 ;  /* 0x0014001006007388 */ /* 0x008fe80000000c00 */
[----:B------:R-:W-:Y:S06]  /*00f0*/  BAR.SYNC 0x0 ;  /* 0x0000000000007b1d */ /* 0x000fec0000000000 */
[----:B------:R-:W0:Y:S04]  /*0100*/  LDS R0, [R2.X4+0x60] ;  /* 0x0000600002007984 */ /* 0x000e280000004800 */
[----:B------:R-:W1:Y:S04]  /*0110*/  LDS R11, [R2.X4+0x560] ;  /* 0x00056000020b7984 */ /* 0x000e680000004800 */
[----:B------:R-:W2:Y:S04]  /*0120*/  LDS R21, [R2.X4+0xa60] ;  /* 0x000a600002157984 */ /* 0x000ea80000004800 */
[----:B------:R-:W3:Y:S04]  /*0130*/  LDS R23, [R2.X4+0xf60] ;  /* 0x000f600002177984 */ /* 0x000ee80000004800 */
[----:B------:R-:W4:Y:S04]  /*0140*/  LDS R25, [R2.X4+0x1460] ;  /* 0x0014600002197984 */ /* 0x000f280000004800 */
[----:B------:R-:W5:Y:S04]  /*0150*/  LDS R27, [R2.X4+0x1960] ;  /* 0x00196000021b7984 */ /* 0x000f680000004800 */
[----:B------:R-:W5:Y:S04]  /*0160*/  LDS R9, [R2.X4+0x1e60] ;  /* 0x001e600002097984 */ /* 0x000f680000004800 */
[----:B------:R-:W5:Y:S01]  /*0170*/  LDS R29, [R2.X4+0x2360] ;  /* 0x00236000021d7984 */ /* 0x000f620000004800 */
        /* <DEDUP_REMOVED lines=9> */
[----:B------:R-:W-:-:S03]  /*0210*/  FFMA R0, R25, R25, R0 ;  /* 0x0000001919007223 */ /* 0x000fc60000000000 */
[----:B-----5:R-:W-:Y:S01]  /*0220*/  FADD R7, R7, R27 ;  /* 0x0000001b07077221 */ /* 0x020fe20000000000 */
[----:B------:R-:W-:-:S03]  /*0230*/  FFMA R0, R27, R27, R0 ;  /* 0x0000001b1b007223 */ /* 0x000fc60000000000 */
[----:B------:R-:W-:Y:S01]  /*0240*/  FADD R7, R7, R9 ;  /* 0x0000000907077221 */ /* 0x000fe20000000000 */
[----:B------:R-:W-:-:S03]  /*0250*/  FFMA R0, R9, R9, R0 ;  /* 0x0000000909007223 */ /* 0x000fc60000000000 */
[----:B------:R-:W-:Y:S01]  /*0260*/  FADD R7, R7, R29 ;  /* 0x0000001d07077221 */ /* 0x000fe20000000000 */
        /* <DEDUP_REMOVED lines=21> */
[----:B0-----:R-:W-:Y:S01]  /*03c0*/  @!P0 FADD R6, R7, R6 ;  /* 0x0000000607068221 */ /* 0x001fe20000000000 */
[----:B-1----:R-:W-:-:S04]  /*03d0*/  @!P0 FADD R8, R0, R9 ;  /* 0x0000000900088221 */ /* 0x002fc80000000000 */
[----:B------:R-:W-:Y:S04]  /*03e0*/  @!P0 STS [R11+0x30], R6 ;  /* 0x000030060b008388 */ /* 0x000fe80000000800 */
[----:B------:R-:W-:Y:S04]  /*03f0*/  @!P0 STS [R11+0x8], R8 ;  /* 0x000008080b008388 */ /* 0x000fe80000000800 */
[----:B------:R-:W-:Y:S06]  /*0400*/  BAR.SYNC 0x0 ;  /* 0x0000000000007b1d */ /* 0x000fec0000000000 */
[----:B------:R-:W0:Y:S01]  /*0410*/  @!P1 LDS R4, [R2.X4+0x30] ;  /* 0x0000300002049984 */ /* 0x000e220000004800 */
[----:B------:R-:W-:-:S03]  /*0420*/  ISETP.GT.U32.AND P0, PT, R2, 0x1, PT ;  /* 0x000000010200780c */ /* 0x000fc60003f04070 */
[----:B------:R-:W1:Y:S04]  /*0430*/  @!P1 LDS R3, [R2.X4+0x8] ;  /* 0x0000080002039984 */ /* 0x000e680000004800 */
[----:B0-----:R-:W0:Y:S01]  /*0440*/  SHFL.DOWN PT, R9, R4, 0x8, 0x1f ;  /* 0x09001f0004097f89 */ /* 0x001e2200000e0000 */
[----:B------:R-:W-:-:S03]  /*0450*/  MOV R0, R4 ;  /* 0x0000000400007202 */ /* 0x000fc60000000f00 */
[----:B-1----:R-:W1:Y:S01]  /*0460*/  SHFL.DOWN PT, R10, R3, 0x8, 0x1f ;  /* 0x09001f00030a7f89 */ /* 0x002e6200000e0000 */
[----:B------:R-:W-:Y:S01]  /*0470*/  MOV R7, R3 ;  /* 0x0000000300077202 */ /* 0x000fe20000000f00 */
[----:B0-----:R-:W-:Y:S01]  /*0480*/  @!P0 FADD R4, R4, R9 ;  /* 0x0000000904048221 */ /* 0x001fe20000000000 */
[----:B-1----:R-:W-:-:S04]  /*0490*/  @!P0 FADD R3, R3, R10 ;  /* 0x0000000a03038221 */ /* 0x002fc80000000000 */
[----:B------:R-:W-:Y:S02]  /*04a0*/  @!P0 MOV R0, R4 ;  /* 0x0000000400008202 */ /* 0x000fe40000000f00 */
[----:B------:R-:W-:-:S03]  /*04b0*/  @!P0 MOV R7, R3 ;  /* 0x0000000300078202 */ /* 0x000fc60000000f00 */
[----:B------:R-:W0:Y:S01]  /*04c0*/  SHFL.DOWN PT, R9, R0, 0x4, 0x1f ;  /* 0x08801f0000097f89 */ /* 0x000e2200000e0000 */
[----:B------:R-:W-:-:S03]  /*04d0*/  ISETP.NE.AND P0, PT, R2, RZ, PT ;  /* 0x000000ff0200720c */ /* 0x000fc60003f05270 */
        /* <DEDUP_REMOVED lines=22> */
[C---:B------:R-:W-:Y:S01]  /*0640*/  FMUL R8, R4.reuse, R4 ;  /* 0x0000000404087220 */ /* 0x040fe20000400000 */
[----:B-1----:R-:W-:Y:S01]  /*0650*/  FADD R6, -R4, R3 ;  /* 0x0000000304067221 */ /* 0x002fe20000000100 */
[----:B------:R-:W-:Y:S02]  /*0660*/  MOV R3, RZ ;  /* 0x000000ff00037202 */ /* 0x000fe40000000f00 */
[----:B------:R-:W-:-:S04]  /*0670*/  FFMA R8, R9, 0.00039062500582076609135, -R8 ;  /* 0x39cccccd09087823 */ /* 0x000fc80000000808 */
[----:B------:R-:W-:-:S04]  /*0680*/  FADD R8, R8, 9.9999997473787516356e-06 ;  /* 0x3727c5ac08087421 */ /* 0x000fc80000000000 */
[----:B------:R0:W1:Y:S01]  /*0690*/  MUFU.RSQ R7, R8 ;  /* 0x0000000800077308 */ /* 0x0000620000001400 */
[----:B------:R-:W-:-:S04]  /*06a0*/  IADD3 R9, R8, -0xd000000, RZ ;  /* 0xf300000008097810 */ /* 0x000fc80007ffe0ff */
[----:B------:R-:W-:-:S13]  /*06b0*/  ISETP.GT.U32.AND P0, PT, R9, 0x727fffff, PT ;  /* 0x727fffff0900780c */ /* 0x000fda0003f04070 */
[----:B------:R-:W-:Y:S05]  /*06c0*/  @!P0 BRA `(.L_x_9) ;  /* 0x0000003000008947 */ /* 0x000fea0003800000 */
[----:B01----:R-:W-:-:S02]  /*06d0*/  MOV R10, 0x6f0 ;  /* 0x000006f0000a7802 */ /* 0x003fc40000000f00 */
[----:B------:R-:W-:Y:S05]  /*06e0*/  CALL.REL.NOINC `($fused_layer_norm_cast1_n_2049_to_2304__kernel$__cuda_sm20_sqrt_rn_f32_slowpath) ;  /* 0x000008d000007944 */ /* 0x000fea0003c00000 */
[----:B------:R-:W-:Y:S05]  /*06f0*/  BRA `(.L_x_10) ;  /* 0x0000004000007947 */ /* 0x000fea0003800000 */
.L_x_9:
[----:B01----:R-:W-:Y:S01]  /*0700*/  FMUL.FTZ R9, R8, R7 ;  /* 0x0000000708097220 */ /* 0x003fe20000410000 */
[----:B------:R-:W-:-:S03]  /*0710*/  FMUL.FTZ R7, R7, 0.5 ;  /* 0x3f00000007077820 */ /* 0x000fc60000410000 */
[----:B------:R-:W-:-:S04]  /*0720*/  FFMA R0, -R9, R9, R8 ;  /* 0x0000000909007223 */ /* 0x000fc80000000108 */
[----:B------:R-:W-:-:S05]  /*0730*/  FFMA R0, R0, R7, R9 ;  /* 0x0000000700007223 */ /* 0x000fca0000000009 */
.L_x_10:
[----:B------:R-:W-:-:S04]  /*0740*/  IADD3 R7, R0, 0x1800000, RZ ;  /* 0x0180000000077810 */ /* 0x000fc80007ffe0ff */
[----:B------:R-:W-:-:S04]  /*0750*/  LOP3.LUT R7, R7, 0x7f800000, RZ, 0xc0, !PT ;  /* 0x7f80000007077812 */ /* 0x000fc800078ec0ff */
[----:B------:R-:W-:-:S13]  /*0760*/  ISETP.GT.U32.AND P0, PT, R7, 0x1ffffff, PT ;  /* 0x01ffffff0700780c */ /* 0x000fda0003f04070 */
[----:B------:R-:W-:Y:S05]  /*0770*/  @P0 BRA `(.L_x_11) ;  /* 0x0000004000000947 */ /* 0x000fea0003800000 */
[----:B------:R-:W-:-:S02]  /*0780*/  MOV R12, 0x7a0 ;  /* 0x000007a0000c7802 */ /* 0x000fc40000000f00 */
[----:B------:R-:W-:Y:S05]  /*0790*/  CALL.REL.NOINC `($fused_layer_norm_cast1_n_2049_to_2304__kernel$__cuda_sm20_rcp_rn_f32_slowpath) ;  /* 0x000004e000007944 */ /* 0x000fea0003c00000 */
[----:B-1----:R-:W-:Y:S01]  /*07a0*/  MOV R15, R7 ;  /* 0x00000007000f7202 */ /* 0x002fe20000000f00 */
[----:B------:R-:W-:Y:S05]  /*07b0*/  BRA `(.L_x_12) ;  /* 0x0000004000007947 */ /* 0x000fea0003800000 */
.L_x_11:
[----:B------:R-:W0:Y:S02]  /*07c0*/  MUFU.RCP R15, R0 ;  /* 0x00000000000f7308 */ /* 0x000e240000001000 */
[----:B0-----:R-:W-:-:S04]  /*07d0*/  FFMA R7, R15, R0, -1 ;  /* 0xbf8000000f077423 */ /* 0x001fc80000000000 */
[----:B------:R-:W-:-:S04]  /*07e0*/  FADD.FTZ R8, -R7, -RZ ;  /* 0x800000ff07087221 */ /* 0x000fc80000010100 */
[----:B------:R-:W-:-:S01]  /*07f0*/  FFMA R15, R15, R8, R15 ;  /* 0x000000080f0f7223 */ /* 0x000fc2000000000f */
.L_x_12:
[----:B------:R-:W-:Y:S01]  /*0800*/  SHF.L.U32 R8, R2, 0x2, RZ ;  /* 0x0000000202087819 */ /* 0x000fe200000006ff */
[----:B------:R-:W1:Y:S01]  /*0810*/  LDS R37, [R2.X4+0xf60] ;  /* 0x000f600002257984 */ /* 0x000e620000004800 */
[----:B0-----:R-:W-:Y:S02]  /*0820*/  SHF.R.U32.HI R0, RZ, 0x1e, R2 ;  /* 0x0000001eff007819 */ /* 0x001fe40000011602 */
[C---:B------:R-:W-:Y:S01]  /*0830*/  IADD3 R10, P0, R8.reuse, c[0x0][0x170], RZ ;  /* 0x00005c00080a7a10 */ /* 0x040fe20007f1e0ff */
[----:B------:R-:W0:Y:S01]  /*0840*/  LDS R25, [R2.X4+0x560] ;  /* 0x0005600002197984 */ /* 0x000e220000004800 */
[----:B------:R-:W-:Y:S02]  /*0850*/  IADD3 R8, P1, R8, c[0x0][0x178], RZ ;  /* 0x00005e0008087a10 */ /* 0x000fe40007f3e0ff */
[C---:B------:R-:W-:Y:S01]  /*0860*/  IADD3.X R11, R0.reuse, c[0x0][0x174], RZ, P0, !PT ;  /* 0x00005d00000b7a10 */ /* 0x040fe200007fe4ff */
[----:B------:R-:W2:Y:S01]  /*0870*/  LDS R31, [R2.X4+0xa60] ;  /* 0x000a6000021f7984 */ /* 0x000ea20000004800 */
[----:B------:R-:W-:-:S03]  /*0880*/  IADD3.X R9, R0, c[0x0][0x17c], RZ, P1, !PT ;  /* 0x00005f0000097a10 */ /* 0x000fc60000ffe4ff */
[----:B------:R3:W4:Y:S04]  /*0890*/  LDG.E.CONSTANT R23, [R10.64+0xf00] ;  /* 0x000f00040a177981 */ /* 0x000728000c1e9900 */
        /* <DEDUP_REMOVED lines=8> */
[----:B------:R3:W4:Y:S04]  /*0920*/  LDG.E.CONSTANT R0, [R10.64] ;  /* 0x000000040a007981 */ /* 0x000728000c1e9900 */
[----:B------:R3:W4:Y:S04]  /*0930*/  LDG.E.CONSTANT R14, [R10.64+0x2300] ;  /* 0x002300040a0e7981 */ /* 0x000728000c1e9900 */
[----:B------:R5:W4:Y:S04]  /*0940*/  LDG.E.CONSTANT R18, [R8.64+0x1400] ;  /* 0x0014000408127981 */ /* 0x000b28000c1e9900 */
[----:B------:R5:W4:Y:S04]  /*0950*/  LDG.E.CONSTANT R19, [R8.64+0x1900] ;  /* 0x0019000408137981 */ /* 0x000b28000c1e9900 */
[----:B------:R5:W4:Y:S04]  /*0960*/  LDG.E.CONSTANT R16, [R8.64+0x1e00] ;  /* 0x001e000408107981 */ /* 0x000b28000c1e9900 */
[----:B------:R5:W4:Y:S04]  /*0970*/  LDG.E.CONSTANT R17, [R8.64] ;  /* 0x0000000408117981 */ /* 0x000b28000c1e9900 */
[----:B------:R5:W4:Y:S04]  /*0980*/  LDG.E.CONSTANT R21, [R8.64+0x2300] ;  /* 0x0023000408157981 */ /* 0x000b28000c1e9900 */
[----:B------:R-:W2:Y:S04]  /*0990*/  LDS R39, [R2.X4+0x1460] ;  /* 0x0014600002277984 */ /* 0x000ea80000004800 */
[----:B------:R-:W2:Y:S04]  /*09a0*/  LDS R41, [R2.X4+0x1960] ;  /* 0x0019600002297984 */ /* 0x000ea80000004800 */
[----:B------:R-:W4:Y:S04]  /*09b0*/  LDS R43, [R2.X4+0x1e60] ;  /* 0x001e6000022b7984 */ /* 0x000f280000004800 */
[----:B------:R0:W4:Y:S01]  /*09c0*/  LDS R45, [R2.X4+0x2360] ;  /* 0x00236000022d7984 */ /* 0x0001220000004800 */
[----:B---3--:R-:W-:Y:S01]  /*09d0*/  IMAD.WIDE.U32 R10, R5, 0xa00, R2 ;  /* 0x00000a00050a7825 */ /* 0x008fe200078e0002 */
[----:B-1----:R-:W-:-:S04]  /*09e0*/  FADD R26, -R4, R37 ;  /* 0x00000025041a7221 */ /* 0x002fc80000000100 */
[----:B-----5:R-:W-:Y:S01]  /*09f0*/  LEA R8, P0, R10, c[0x0][0x160], 0x1 ;  /* 0x000058000a087a11 */ /* 0x020fe200078008ff */
[-C--:B------:R-:W-:Y:S01]  /*0a00*/  FMUL R3, R26, R15.reuse ;  /* 0x0000000f1a037220 */ /* 0x080fe20000400000 */
[C---:B0-----:R-:W-:Y:S01]  /*0a10*/  FADD R22, -R4.reuse, R25 ;  /* 0x0000001904167221 */ /* 0x041fe20000000100 */
[----:B--2---:R-:W-:Y:S01]  /*0a20*/  FADD R24, -R4, R31 ;  /* 0x0000001f04187221 */ /* 0x004fe20000000100 */
[----:B------:R-:W-:Y:S01]  /*0a30*/  LEA.HI.X R9, R10, c[0x0][0x164], R11, 0x1, P0 ;  /* 0x000059000a097a11 */ /* 0x000fe200000f0c0b */
[-C--:B------:R-:W-:Y:S01]  /*0a40*/  FMUL R6, R6, R15.reuse ;  /* 0x0000000f06067220 */ /* 0x080fe20000400000 */
[-C--:B------:R-:W-:Y:S01]  /*0a50*/  FMUL R22, R22, R15.reuse ;  /* 0x0000000f16167220 */ /* 0x080fe20000400000 */
[----:B------:R-:W-:Y:S01]  /*0a60*/  FMUL R24, R24, R15 ;  /* 0x0000000f18187220 */ /* 0x000fe20000400000 */
[C---:B------:R-:W-:Y:S01]  /*0a70*/  FADD R2, -R4.reuse, R39 ;  /* 0x0000002704027221 */ /* 0x040fe20000000100 */
[----:B------:R-:W-:-:S03]  /*0a80*/  FADD R10, -R4, R41 ;  /* 0x00000029040a7221 */ /* 0x000fc60000000100 */
[-C--:B------:R-:W-:Y:S01]  /*0a90*/  FMUL R5, R2, R15.reuse ;  /* 0x0000000f02057220 */ /* 0x080fe20000400000 */
[----:B------:R-:W-:Y:S01]  /*0aa0*/  FMUL R10, R10, R15 ;  /* 0x0000000f0a0a7220 */ /* 0x000fe20000400000 */
[----:B----4-:R-:W-:Y:S01]  /*0ab0*/  FFMA R3, R3, R23, R20 ;  /* 0x0000001703037223 */ /* 0x010fe20000000014 */
[C---:B------:R-:W-:Y:S01]  /*0ac0*/  FADD R20, -R4.reuse, R43 ;  /* 0x0000002b04147221 */ /* 0x040fe20000000100 */
[----:B------:R-:W-:-:S03]  /*0ad0*/  FADD R4, -R4, R45 ;  /* 0x0000002d04047221 */ /* 0x000fc60000000100 */
[-C--:B------:R-:W-:Y:S01]  /*0ae0*/  FMUL R11, R20, R15.reuse ;  /* 0x0000000f140b7220 */ /* 0x080fe20000400000 */
[----:B------:R-:W-:Y:S01]  /*0af0*/  FMUL R4, R4, R15 ;  /* 0x0000000f04047220 */ /* 0x000fe20000400000 */
[----:B------:R-:W-:Y:S01]  /*0b00*/  FFMA R22, R22, R27, R29 ;  /* 0x0000001b16167223 */ /* 0x000fe2000000001d */
[----:B------:R-:W-:Y:S01]  /*0b10*/  F2FP.PACK_AB R3, RZ, R3 ;  /* 0x00000003ff03723e */ /* 0x000fe200000000ff */
[----:B------:R-:W-:-:S03]  /*0b20*/  FFMA R24, R24, R33, R35 ;  /* 0x0000002118187223 */ /* 0x000fc60000000023 */
[----:B------:R-:W-:Y:S02]  /*0b30*/  F2FP.PACK_AB R22, RZ, R22 ;  /* 0x00000016ff16723e */ /* 0x000fe400000000ff */
[----:B------:R-:W-:-:S03]  /*0b40*/  F2FP.PACK_AB R24, RZ, R24 ;  /* 0x00000018ff18723e */ /* 0x000fc600000000ff */
[----:B------:R-:W-:Y:S04]  /*0b50*/  STG.E.U16 [R8.64+0x280], R22 ;  /* 0x0002801608007986 */ /* 0x000fe8000c101504 */
[----:B------:R-:W-:Y:S04]  /*0b60*/  STG.E.U16 [R8.64+0x500], R24 ;  /* 0x0005001808007986 */ /* 0x000fe8000c101504 */
[----:B------:R-:W-:Y:S01]  /*0b70*/  STG.E.U16 [R8.64+0x780], R3 ;  /* 0x0007800308007986 */ /* 0x000fe2000c101504 */
[----:B------:R-:W-:Y:S01]  /*0b80*/  FFMA R5, R5, R13, R18 ;  /* 0x0000000d05057223 */ /* 0x000fe20000000012 */
[----:B------:R-:W-:Y:S01]  /*0b90*/  FFMA R10, R10, R12, R19 ;  /* 0x0000000c0a0a7223 */ /* 0x000fe20000000013 */
[----:B------:R-:W-:Y:S01]  /*0ba0*/  FFMA R7, R11, R7, R16 ;  /* 0x000000070b077223 */ /* 0x000fe20000000010 */
[----:B------:R-:W-:Y:S01]  /*0bb0*/  FFMA R0, R6, R0, R17 ;  /* 0x0000000006007223 */ /* 0x000fe20000000011 */
[----:B------:R-:W-:Y:S01]  /*0bc0*/  FFMA R4, R4, R14, R21 ;  /* 0x0000000e04047223 */ /* 0x000fe20000000015 */
[----:B------:R-:W-:-:S02]  /*0bd0*/  F2FP.PACK_AB R5, RZ, R5 ;  /* 0x00000005ff05723e */ /* 0x000fc400000000ff */
[----:B------:R-:W-:Y:S02]  /*0be0*/  F2FP.PACK_AB R10, RZ, R10 ;  /* 0x0000000aff0a723e */ /* 0x000fe400000000ff */
[----:B------:R-:W-:Y:S02]  /*0bf0*/  F2FP.PACK_AB R7, RZ, R7 ;  /* 0x00000007ff07723e */ /* 0x000fe400000000ff */
[----:B------:R-:W-:Y:S02]  /*0c00*/  F2FP.PACK_AB R0, RZ, R0 ;  /* 0x00000000ff00723e */ /* 0x000fe400000000ff */
[----:B------:R-:W-:Y:S01]  /*0c10*/  F2FP.PACK_AB R4, RZ, R4 ;  /* 0x00000004ff04723e */ /* 0x000fe200000000ff */
[----:B------:R-:W-:Y:S04]  /*0c20*/  STG.E.U16 [R8.64+0xa00], R5 ;  /* 0x000a000508007986 */ /* 0x000fe8000c101504 */
[----:B------:R-:W-:Y:S04]  /*0c30*/  STG.E.U16 [R8.64+0xc80], R10 ;  /* 0x000c800a08007986 */ /* 0x000fe8000c101504 */
[----:B------:R-:W-:Y:S04]  /*0c40*/  STG.E.U16 [R8.64+0xf00], R7 ;  /* 0x000f000708007986 */ /* 0x000fe8000c101504 */
[----:B------:R-:W-:Y:S04]  /*0c50*/  STG.E.U16 [R8.64], R0 ;  /* 0x0000000008007986 */ /* 0x000fe8000c101504 */
[----:B------:R-:W-:Y:S01]  /*0c60*/  STG.E.U16 [R8.64+0x1180], R4 ;  /* 0x0011800408007986 */ /* 0x000fe2000c101504 */
[----:B------:R-:W-:Y:S05]  /*0c70*/  EXIT ;  /* 0x000000000000794d */ /* 0x000fea0003800000 */
        .weak           $fused_layer_norm_cast1_n_2049_to_2304__kernel$__cuda_sm20_rcp_rn_f32_slowpath
        .type           $fused_layer_norm_cast1_n_2049_to_2304__kernel$__cuda_sm20_rcp_rn_f32_slowpath,@function
        .size           $fused_layer_norm_cast1_n_2049_to_2304__kernel$__cuda_sm20_rcp_rn_f32_slowpath,($fused_layer_norm_cast1_n_2049_to_2304__kernel$__cuda_sm20_sqrt_rn_f32_slowpath - $fused_layer_norm_cast1_n_2049_to_2304__kernel$__cuda_sm20_rcp_rn_f32_slowpath)
$fused_layer_norm_cast1_n_2049_to_2304__kernel$__cuda_sm20_rcp_rn_f32_slowpath:
        /* <DEDUP_REMOVED lines=9> */
[----:B-1----:R-:W1:Y:S02]  /*0d10*/  MUFU.RCP R7, R8 ;  /* 0x0000000800077308 */ /* 0x002e640000001000 */
[----:B01----:R-:W-:-:S04]  /*0d20*/  FFMA R0, R8, R7, -1 ;  /* 0xbf80000008007423 */ /* 0x003fc80000000007 */
[----:B------:R-:W-:-:S04]  /*0d30*/  FADD.FTZ R0, -R0, -RZ ;  /* 0x800000ff00007221 */ /* 0x000fc80000010100 */
[----:B------:R-:W-:-:S04]  /*0d40*/  FFMA R0, R7, R0, R7 ;  /* 0x0000000007007223 */ /* 0x000fc80000000007 */
[----:B------:R-:W-:Y:S01]  /*0d50*/  FFMA R7, R0, 1.84467440737095516160e+19, RZ ;  /* 0x5f80000000077823 */ /* 0x000fe200000000ff */
[----:B------:R-:W-:Y:S05]  /*0d60*/  BRA `(.L_x_14) ;  /* 0x0000022000007947 */ /* 0x000fea0003800000 */
.L_x_13:
        /* <DEDUP_REMOVED lines=21> */
[----:B------:R-:W-:-:S04]  /*0ec0*/  LOP3.LUT P2, RZ, R11, 0x2, RZ, 0xc0, !PT ;  /* 0x000000020bff7812 */ /* 0x000fc8000784c0ff */
[----:B------:R-:W-:Y:S02]  /*0ed0*/  PLOP3.LUT P0, PT, P0, P1, P2, 0xe0, 0x0 ;  /* 0x000000000000781c */ /* 0x000fe40000703c20 */
[----:B------:R-:W-:Y:S02]  /*0ee0*/  ISETP.NE.U32.AND P1, PT, R15, RZ, PT ;  /* 0x000000ff0f00720c */ /* 0x000fe40003f25070 */
[----:B------:R-:W-:-:S04]  /*0ef0*/  SEL R7, RZ, 0x1, !P0 ;  /* 0x00000001ff077807 */ /* 0x000fc80004000000 */
[----:B------:R-:W-:-:S04]  /*0f00*/  IADD3 R7, -R7, RZ, RZ ;  /* 0x000000ff07077210 */ /* 0x000fc80007ffe1ff */
[----:B------:R-:W-:Y:S02]  /*0f10*/  ISETP.GE.AND P0, PT, R7, RZ, PT ;  /* 0x000000ff0700720c */ /* 0x000fe40003f06270 */
[----:B------:R-:W-:-:S04]  /*0f20*/  IADD3 R7, R13, -0xfc, RZ ;  /* 0xffffff040d077810 */ /* 0x000fc80007ffe0ff */
[----:B------:R-:W-:-:S07]  /*0f30*/  SHF.R.U32.HI R7, RZ, R7, R8 ;  /* 0x00000007ff077219 */ /* 0x000fce0000011608 */
[----:B------:R-:W-:-:S04]  /*0f40*/  @!P0 IADD3 R7, R7, 0x1, RZ ;  /* 0x0000000107078810 */ /* 0x000fc80007ffe0ff */
[----:B------:R-:W-:-:S04]  /*0f50*/  @!P1 SHF.L.U32 R7, R7, 0x1, RZ ;  /* 0x0000000107079819 */ /* 0x000fc800000006ff */
[----:B------:R-:W-:Y:S01]  /*0f60*/  LOP3.LUT R7, R7, 0x80000000, R0, 0xf8, !PT ;  /* 0x8000000007077812 */ /* 0x000fe200078ef800 */
[----:B------:R-:W-:Y:S05]  /*0f70*/  BRA `(.L_x_14) ;  /* 0x0000001000007947 */ /* 0x000fea0003800000 */
.L_x_15:
[----:B------:R0:W1:Y:S02]  /*0f80*/  MUFU.RCP R7, R0 ;  /* 0x0000000000077308 */ /* 0x0000640000001000 */
.L_x_14:
[----:B------:R-:W-:Y:S02]  /*0f90*/  MOV R8, R12 ;  /* 0x0000000c00087202 */ /* 0x000fe40000000f00 */
[----:B------:R-:W-:-:S04]  /*0fa0*/  MOV R9, 0x0 ;  /* 0x0000000000097802 */ /* 0x000fc80000000f00 */
[----:B------:R-:W-:Y:S05]  /*0fb0*/  RET.REL.NODEC R8 `(fused_layer_norm_cast1_n_2049_to_2304__kernel) ;  /* 0xfffff04008007950 */ /* 0x000fea0003c3ffff */
        .weak           $fused_layer_norm_cast1_n_2049_to_2304__kernel$__cuda_sm20_sqrt_rn_f32_slowpath
        .type           $fused_layer_norm_cast1_n_2049_to_2304__kernel$__cuda_sm20_sqrt_rn_f32_slowpath,@function
        .size           $fused_layer_norm_cast1_n_2049_to_2304__kernel$__cuda_sm20_sqrt_rn_f32_slowpath,(.L_x_57 - $fused_layer_norm_cast1_n_2049_to_2304__kernel$__cuda_sm20_sqrt_rn_f32_slowpath)
$fused_layer_norm_cast1_n_2049_to_2304__kernel$__cuda_sm20_sqrt_rn_f32_slowpath:
[----:B------:R-:W-:-:S13]  /*0fc0*/  LOP3.LUT P0, RZ, R8, 0x7fffffff, RZ, 0xc0, !PT ;  /* 0x7fffffff08ff7812 */ /* 0x000fda000780c0ff */
[----:B------:R-:W-:Y:S05]  /*0fd0*/  @!P0 BRA `(.L_x_16) ;  /* 0x0000012000008947 */ /* 0x000fea0003800000 */
[----:B------:R-:W-:Y:S02]  /*0fe0*/  FSETP.GEU.FTZ.AND P0, PT, R8, RZ, PT ;  /* 0x000000ff0800720b */ /* 0x000fe40003f1e000 */
[----:B------:R-:W-:-:S11]  /*0ff0*/  MOV R0, R8 ;  /* 0x0000000800007202 */ /* 0x000fd60000000f00 */
        /* <DEDUP_REMOVED lines=15> */
[----:B------:R-:W-:-:S05]  /*10f0*/  FMUL.FTZ R8, R8, 2.3283064365386962891e-10 ;  /* 0x2f80000008087820 */ /* 0x000fca0000410000 */
.L_x_16:
[----:B------:R-:W-:Y:S02]  /*1100*/  MOV R0, R8 ;  /* 0x0000000800007202 */ /* 0x000fe40000000f00 */
[----:B------:R-:W-:Y:S02]  /*1110*/  MOV R8, R10 ;  /* 0x0000000a00087202 */ /* 0x000fe40000000f00 */
[----:B------:R-:W-:-:S04]  /*1120*/  MOV R9, 0x0 ;  /* 0x0000000000097802 */ /* 0x000fc80000000f00 */
[----:B------:R-:W-:Y:S05]  /*1130*/  RET.REL.NODEC R8 `(fused_layer_norm_cast1_n_2049_to_2304__kernel) ;  /* 0xffffeec008007950 */ /* 0x000fea0003c3ffff */
.L_x_17:
        /* <DEDUP_REMOVED lines=12> */
.L_x_57:


//--------------------- .text.fused_layer_norm_cast1_n_1281_to_2048__kernel --------------------------
	.section	.text.fused_layer_norm_cast1_n_1281_to_2048__kernel,"ax",@progbits
	.sectionflags	@"SHF_BARRIERS=1"
	.sectioninfo	@"SHI_REGISTERS=34"
	.align	128
        .global         fused_layer_norm_cast1_n_1281_to_2048__kernel
        .type           fused_layer_norm_cast1_n_1281_to_2048__kernel,@function
        .size           fused_layer_norm_cast1_n_1281_to_2048__kernel,(.L_x_59 - fused_layer_norm_cast1_n_1281_to_2048__kernel)
        .other          fused_layer_norm_cast1_n_1281_to_2048__kernel,@"STO_CUDA_ENTRY STV_DEFAULT"
fused_layer_norm_cast1_n_1281_to_2048__kernel:
.text.fused_layer_norm_cast1_n_1281_to_2048__kernel:
        /* <DEDUP_REMOVED lines=99> */
[----:B------:R-:W-:Y:S05]  /*0630*/  CALL.REL.NOINC `($fused_layer_norm_cast1_n_1281_to_2048__kernel$__cuda_sm20_sqrt_rn_f32_slowpath) ;  /* 0x0000075000007944 */ /* 0x000fea0003c00000 */
[----:B------:R-:W-:Y:S01]  /*0640*/  MOV R0, R7 ;  /* 0x0000000700007202 */ /* 0x000fe20000000f00 */
[----:B------:R-:W-:Y:S05]  /*0650*/  BRA `(.L_x_19) ;  /* 0x0000004000007947 */ /* 0x000fea0003800000 */
.L_x_18:
[----:B01----:R-:W-:Y:S01]  /*0660*/  FMUL.FTZ R7, R0, R11 ;  /* 0x0000000b00077220 */ /* 0x003fe20000410000 */
[----:B------:R-:W-:-:S03]  /*0670*/  FMUL.FTZ R11, R11, 0.5 ;  /* 0x3f0000000b0b7820 */ /* 0x000fc60000410000 */
[----:B------:R-:W-:-:S04]  /*0680*/  FFMA R0, -R7, R7, R0 ;  /* 0x0000000707007223 */ /* 0x000fc80000000100 */
[----:B------:R-:W-:-:S05]  /*0690*/  FFMA R0, R0, R11, R7 ;  /* 0x0000000b00007223 */ /* 0x000fca0000000007 */
.L_x_19:
[----:B------:R-:W-:-:S04]  /*06a0*/  IADD3 R7, R0, 0x1800000, RZ ;  /* 0x0180000000077810 */ /* 0x000fc80007ffe0ff */
[----:B------:R-:W-:-:S04]  /*06b0*/  LOP3.LUT R7, R7, 0x7f800000, RZ, 0xc0, !PT ;  /* 0x7f80000007077812 */ /* 0x000fc800078ec0ff */
[----:B------:R-:W-:-:S13]  /*06c0*/  ISETP.GT.U32.AND P0, PT, R7, 0x1ffffff, PT ;  /* 0x01ffffff0700780c */ /* 0x000fda0003f04070 */
[----:B------:R-:W-:Y:S05]  /*06d0*/  @P0 BRA `(.L_x_20) ;  /* 0x0000004000000947 */ /* 0x000fea0003800000 */
[----:B------:R-:W-:-:S02]  /*06e0*/  MOV R8, 0x700 ;  /* 0x0000070000087802 */ /* 0x000fc40000000f00 */
[----:B------:R-:W-:Y:S05]  /*06f0*/  CALL.REL.NOINC `($fused_layer_norm_cast1_n_1281_to_2048__kernel$__cuda_sm20_rcp_rn_f32_slowpath) ;  /* 0x0000036000007944 */ /* 0x000fea0003c00000 */
[----:B-1----:R-:W-:Y:S01]  /*0700*/  MOV R19, R7 ;  /* 0x0000000700137202 */ /* 0x002fe20000000f00 */
[----:B------:R-:W-:Y:S05]  /*0710*/  BRA `(.L_x_21) ;  /* 0x0000004000007947 */ /* 0x000fea0003800000 */
.L_x_20:
[----:B------:R-:W0:Y:S02]  /*0720*/  MUFU.RCP R19, R0 ;  /* 0x0000000000137308 */ /* 0x000e240000001000 */
[----:B0-----:R-:W-:-:S04]  /*0730*/  FFMA R7, R19, R0, -1 ;  /* 0xbf80000013077423 */ /* 0x001fc80000000000 */
[----:B------:R-:W-:-:S04]  /*0740*/  FADD.FTZ R8, -R7, -RZ ;  /* 0x800000ff07087221 */ /* 0x000fc80000010100 */
[----:B------:R-:W-:-:S01]  /*0750*/  FFMA R19, R19, R8, R19 ;  /* 0x0000000813137223 */ /* 0x000fc20000000013 */
.L_x_21:
        /* <DEDUP_REMOVED lines=48> */
        .weak           $fused_layer_norm_cast1_n_1281_to_2048__kernel$__cuda_sm20_rcp_rn_f32_slowpath
        .type           $fused_layer_norm_cast1_n_1281_to_2048__kernel$__cuda_sm20_rcp_rn_f32_slowpath,@function
        .size           $fused_layer_norm_cast1_n_1281_to_2048__kernel$__cuda_sm20_rcp_rn_f32_slowpath,($fused_layer_norm_cast1_n_1281_to_2048__kernel$__cuda_sm20_sqrt_rn_f32_slowpath - $fused_layer_norm_cast1_n_1281_to_2048__kernel$__cuda_sm20_rcp_rn_f32_slowpath)
$fused_layer_norm_cast1_n_1281_to_2048__kernel$__cuda_sm20_rcp_rn_f32_slowpath:
        /* <DEDUP_REMOVED lines=15> */
.L_x_22:
        /* <DEDUP_REMOVED lines=33> */
.L_x_24:
[----:B------:R0:W1:Y:S02]  /*0d60*/  MUFU.RCP R7, R0 ;  /* 0x0000000000077308 */ /* 0x0000640000001000 */
.L_x_23:
[----:B------:R-:W-:-:S04]  /*0d70*/  MOV R9, 0x0 ;  /* 0x0000000000097802 */ /* 0x000fc80000000f00 */
[----:B------:R-:W-:Y:S05]  /*0d80*/  RET.REL.NODEC R8 `(fused_layer_norm_cast1_n_1281_to_2048__kernel) ;  /* 0xfffff27008007950 */ /* 0x000fea0003c3ffff */
        .weak           $fused_layer_norm_cast1_n_1281_to_2048__kernel$__cuda_sm20_sqrt_rn_f32_slowpath
        .type           $fused_layer_norm_cast1_n_1281_to_2048__kernel$__cuda_sm20_sqrt_rn_f32_slowpath,@function
        .size           $fused_layer_norm_cast1_n_1281_to_2048__kernel$__cuda_sm20_sqrt_rn_f32_slowpath,(.L_x_59 - $fused_layer_norm_cast1_n_1281_to_2048__kernel$__cuda_sm20_sqrt_rn_f32_slowpath)
$fused_layer_norm_cast1_n_1281_to_2048__kernel$__cuda_sm20_sqrt_rn_f32_slowpath:
        /* <DEDUP_REMOVED lines=20> */
.L_x_25:
[----:B------:R-:W-:Y:S02]  /*0ed0*/  MOV R8, R10 ;  /* 0x0000000a00087202 */ /* 0x000fe40000000f00 */
[----:B------:R-:W-:-:S04]  /*0ee0*/  MOV R9, 0x0 ;  /* 0x0000000000097802 */ /* 0x000fc80000000f00 */
[----:B------:R-:W-:Y:S05]  /*0ef0*/  RET.REL.NODEC R8 `(fused_layer_norm_cast1_n_1281_to_2048__kernel) ;  /* 0xfffff10008007950 */ /* 0x000fea0003c3ffff */
.L_x_26:
        /* <DEDUP_REMOVED lines=16> */
.L_x_59:


//--------------------- .text.fused_layer_norm_cast1_n_513_to_1280__kernel --------------------------
	.section	.text.fused_layer_norm_cast1_n_513_to_1280__kernel,"ax",@progbits
	.sectionflags	@"SHF_BARRIERS=1"
	.sectioninfo	@"SHI_REGISTERS=48"
	.align	128
        .global         fused_layer_norm_cast1_n_513_to_1280__kernel
        .type           fused_layer_norm_cast1_n_513_to_1280__kernel,@function
        .size           fused_layer_norm_cast1_n_513_to_1280__kernel,(.L_x_61 - fused_layer_norm_cast1_n_513_to_1280__kernel)
        .other          fused_layer_norm_cast1_n_513_to_1280__kernel,@"STO_CUDA_ENTRY STV_DEFAULT"
fused_layer_norm_cast1_n_513_to_1280__kernel:
.text.fused_layer_norm_cast1_n_513_to_1280__kernel:
        /* <DEDUP_REMOVED lines=110> */
[----:B------:R-:W-:Y:S05]  /*06e0*/  CALL.REL.NOINC `($fused_layer_norm_cast1_n_513_to_1280__kernel$__cuda_sm20_sqrt_rn_f32_slowpath) ;  /* 0x000008d000007944 */ /* 0x000fea0003c00000 */
[----:B------:R-:W-:Y:S05]  /*06f0*/  BRA `(.L_x_28) ;  /* 0x0000004000007947 */ /* 0x000fea0003800000 */
.L_x_27:
[----:B01----:R-:W-:Y:S01]  /*0700*/  FMUL.FTZ R9, R8, R7 ;  /* 0x0000000708097220 */ /* 0x003fe20000410000 */
[----:B------:R-:W-:-:S03]  /*0710*/  FMUL.FTZ R7, R7, 0.5 ;  /* 0x3f00000007077820 */ /* 0x000fc60000410000 */
[----:B------:R-:W-:-:S04]  /*0720*/  FFMA R0, -R9, R9, R8 ;  /* 0x0000000909007223 */ /* 0x000fc80000000108 */
[----:B------:R-:W-:-:S05]  /*0730*/  FFMA R0, R0, R7, R9 ;  /* 0x0000000700007223 */ /* 0x000fca0000000009 */
.L_x_28:
[----:B------:R-:W-:-:S04]  /*0740*/  IADD3 R7, R0, 0x1800000, RZ ;  /* 0x0180000000077810 */ /* 0x000fc80007ffe0ff */
[----:B------:R-:W-:-:S04]  /*0750*/  LOP3.LUT R7, R7, 0x7f800000, RZ, 0xc0, !PT ;  /* 0x7f80000007077812 */ /* 0x000fc800078ec0ff */
[----:B------:R-:W-:-:S13]  /*0760*/  ISETP.GT.U32.AND P0, PT, R7, 0x1ffffff, PT ;  /* 0x01ffffff0700780c */ /* 0x000fda0003f04070 */
[----:B------:R-:W-:Y:S05]  /*0770*/  @P0 BRA `(.L_x_29) ;  /* 0x0000004000000947 */ /* 0x000fea0003800000 */
[----:B------:R-:W-:-:S02]  /*0780*/  MOV R12, 0x7a0 ;  /* 0x000007a0000c7802 */ /* 0x000fc40000000f00 */
[----:B------:R-:W-:Y:S05]  /*0790*/  CALL.REL.NOINC `($fused_layer_norm_cast1_n_513_to_1280__kernel$__cuda_sm20_rcp_rn_f32_slowpath) ;  /* 0x000004e000007944 */ /* 0x000fea0003c00000 */
[----:B-1----:R-:W-:Y:S01]  /*07a0*/  MOV R15, R7 ;  /* 0x00000007000f7202 */ /* 0x002fe20000000f00 */
[----:B------:R-:W-:Y:S05]  /*07b0*/  BRA `(.L_x_30) ;  /* 0x0000004000007947 */ /* 0x000fea0003800000 */
.L_x_29:
[----:B------:R-:W0:Y:S02]  /*07c0*/  MUFU.RCP R15, R0 ;  /* 0x00000000000f7308 */ /* 0x000e240000001000 */
[----:B0-----:R-:W-:-:S04]  /*07d0*/  FFMA R7, R15, R0, -1 ;  /* 0xbf8000000f077423 */ /* 0x001fc80000000000 */
[----:B------:R-:W-:-:S04]  /*07e0*/  FADD.FTZ R8, -R7, -RZ ;  /* 0x800000ff07087221 */ /* 0x000fc80000010100 */
[----:B------:R-:W-:-:S01]  /*07f0*/  FFMA R15, R15, R8, R15 ;  /* 0x000000080f0f7223 */ /* 0x000fc2000000000f */
.L_x_30:
        /* <DEDUP_REMOVED lines=72> */
        .weak           $fused_layer_norm_cast1_n_513_to_1280__kernel$__cuda_sm20_rcp_rn_f32_slowpath
        .type           $fused_layer_norm_cast1_n_513_to_1280__kernel$__cuda_sm20_rcp_rn_f32_slowpath,@function
        .size           $fused_layer_norm_cast1_n_513_to_1280__kernel$__cuda_sm20_rcp_rn_f32_slowpath,($fused_layer_norm_cast1_n_513_to_1280__kernel$__cuda_sm20_sqrt_rn_f32_slowpath - $fused_layer_norm_cast1_n_513_to_1280__kernel$__cuda_sm20_rcp_rn_f32_slowpath)
$fused_layer_norm_cast1_n_513_to_1280__kernel$__cuda_sm20_rcp_rn_f32_slowpath:
        /* <DEDUP_REMOVED lines=15> */
.L_x_31:
        /* <DEDUP_REMOVED lines=33> */
.L_x_33:
[----:B------:R0:W1:Y:S02]  /*0f80*/  MUFU.RCP R7, R0 ;  /* 0x0000000000077308 */ /* 0x0000640000001000 */
.L_x_32:
[----:B------:R-:W-:Y:S02]  /*0f90*/  MOV R8, R12 ;  /* 0x0000000c00087202 */ /* 0x000fe40000000f00 */
[----:B------:R-:W-:-:S04]  /*0fa0*/  MOV R9, 0x0 ;  /* 0x0000000000097802 */ /* 0x000fc80000000f00 */
[----:B------:R-:W-:Y:S05]  /*0fb0*/  RET.REL.NODEC R8 `(fused_layer_norm_cast1_n_513_to_1280__kernel) ;  /* 0xfffff04008007950 */ /* 0x000fea0003c3ffff */
        .weak           $fused_layer_norm_cast1_n_513_to_1280__kernel$__cuda_sm20_sqrt_rn_f32_slowpath
        .type           $fused_layer_norm_cast1_n_513_to_1280__kernel$__cuda_sm20_sqrt_rn_f32_slowpath,@function
        .size           $fused_layer_norm_cast1_n_513_to_1280__kernel$__cuda_sm20_sqrt_rn_f32_slowpath,(.L_x_61 - $fused_layer_norm_cast1_n_513_to_1280__kernel$__cuda_sm20_sqrt_rn_f32_slowpath)
$fused_layer_norm_cast1_n_513_to_1280__kernel$__cuda_sm20_sqrt_rn_f32_slowpath:
        /* <DEDUP_REMOVED lines=20> */
.L_x_34:
[----:B------:R-:W-:Y:S02]  /*1100*/  MOV R0, R8 ;  /* 0x0000000800007202 */ /* 0x000fe40000000f00 */
[----:B------:R-:W-:Y:S02]  /*1110*/  MOV R8, R10 ;  /* 0x0000000a00087202 */ /* 0x000fe40000000f00 */
[----:B------:R-:W-:-:S04]  /*1120*/  MOV R9, 0x0 ;  /* 0x0000000000097802 */ /* 0x000fc80000000f00 */
[----:B------:R-:W-:Y:S05]  /*1130*/  RET.REL.NODEC R8 `(fused_layer_norm_cast1_n_513_to_1280__kernel) ;  /* 0xffffeec008007950 */ /* 0x000fea0003c3ffff */
.L_x_35:
        /* <DEDUP_REMOVED lines=12> */
.L_x_61:


//--------------------- .text.fused_layer_norm_cast1_n_257_to_512__kernel --------------------------
	.section	.text.fused_layer_norm_cast1_n_257_to_512__kernel,"ax",@progbits
	.sectionflags	@"SHF_BARRIERS=1"
	.sectioninfo	@"SHI_REGISTERS=40"
	.align	128
        .global         fused_layer_norm_cast1_n_257_to_512__kernel
        .type           fused_layer_norm_cast1_n_257_to_512__kernel,@function
        .size           fused_layer_norm_cast1_n_257_to_512__kernel,(.L_x_63 - fused_layer_norm_cast1_n_257_to_512__kernel)
        .other          fused_layer_norm_cast1_n_257_to_512__kernel,@"STO_CUDA_ENTRY STV_DEFAULT"
fused_layer_norm_cast1_n_257_to_512__kernel:
.text.fused_layer_norm_cast1_n_257_to_512__kernel:
        /* <DEDUP_REMOVED lines=9> */
[----:B------:R-:W3:Y:S04]  /*0090*/  LDG.E.128.CONSTANT R12, [R28.64+0x800] ;  /* 0x000800041c0c7981 */ /* 0x000ee8000c1e9d00 */
[----:B------:R-:W4:Y:S04]  /*00a0*/  LDG.E.128.CONSTANT R16, [R28.64+0x1000] ;  /* 0x001000041c107981 */ /* 0x000f28000c1e9d00 */
[----:B------:R-:W5:Y:S04]  /*00b0*/  LDG.E.128.CONSTANT R20, [R28.64+0x1800] ;  /* 0x001800041c147981 */ /* 0x000f68000c1e9d00 */
[----:B------:R-:W5:Y:S01]  /*00c0*/  LDG.E.128.CONSTANT R24, [R28.64+0x2000] ;  /* 0x002000041c187981 */ /* 0x000f62000c1e9d00 */
[----:B------:R-:W-:-:S02]  /*00d0*/  LEA R10, R10, 0x30, 0x2 ;  /* 0x000000300a0a7811 */ /* 0x000fc400078e10ff */
[C---:B------:R-:W-:Y:S02]  /*00e0*/  LOP3.LUT P0, RZ, R8.reuse, 0x1f, RZ, 0xc0, !PT ;  /* 0x0000001f08ff7812 */ /* 0x040fe4000780c0ff */
[----:B------:R-:W-:Y:S01]  /*00f0*/  ISETP.GT.U32.AND P1, PT, R8, 0x3, PT ;  /* 0x000000030800780c */ /* 0x000fe20003f24070 */
[----:B--2---:R-:W-:Y:S04]  /*0100*/  STS.128 [R10], R4 ;  /* 0x000000040a007388 */ /* 0x004fe80000000c00 */
[----:B---3--:R-:W-:Y:S04]  /*0110*/  STS.128 [R10+0x800], R12 ;  /* 0x0008000c0a007388 */ /* 0x008fe80000000c00 */
[----:B----4-:R-:W-:Y:S04]  /*0120*/  STS.128 [R10+0x1000], R16 ;  /* 0x001000100a007388 */ /* 0x010fe80000000c00 */
[----:B-----5:R-:W-:Y:S04]  /*0130*/  STS.128 [R10+0x1800], R20 ;  /* 0x001800140a007388 */ /* 0x020fe80000000c00 */
[----:B------:R-:W-:Y:S04]  /*0140*/  STS.128 [R10+0x2000], R24 ;  /* 0x002000180a007388 */ /* 0x000fe80000000c00 */
        /* <DEDUP_REMOVED lines=8> */
[----:B------:R-:W5:Y:S04]  /*01d0*/  LDS R16, [R8.X4+0xe30] ;  /* 0x000e300008107984 */ /* 0x000f680000004800 */
[----:B------:R-:W5:Y:S04]  /*01e0*/  LDS R6, [R8.X4+0x1030] ;  /* 0x0010300008067984 */ /* 0x000f680000004800 */
[----:B------:R-:W5:Y:S04]  /*01f0*/  LDS R4, [R8.X4+0x1230] ;  /* 0x0012300008047984 */ /* 0x000f680000004800 */
[----:B------:R-:W5:Y:S01]  /*0200*/  LDS R5, [R8.X4+0x1430] ;  /* 0x0014300008057984 */ /* 0x000f620000004800 */
[----:B0-----:R-:W-:Y:S01]  /*0210*/  FADD R7, RZ, R0 ;  /* 0x00000000ff077221 */ /* 0x001fe20000000000 */
[----:B------:R-:W-:-:S02]  /*0220*/  FFMA R10, R0, R0, RZ ;  /* 0x00000000000a7223 */ /* 0x000fc400000000ff */
[----:B------:R-:W0:Y:S01]  /*0230*/  LDS R0, [R8.X4+0x1630] ;  /* 0x0016300008007984 */ /* 0x000e220000004800 */
[----:B-1----:R-:W-:Y:S01]  /*0240*/  FADD R12, R7, R11 ;  /* 0x0000000b070c7221 */ /* 0x002fe20000000000 */
[----:B------:R-:W-:Y:S02]  /*0250*/  FFMA R10, R11, R11, R10 ;  /* 0x0000000b0b0a7223 */ /* 0x000fe4000000000a */
[----:B------:R-:W1:Y:S01]  /*0260*/  LDS R7, [R8.X4+0x1830] ;  /* 0x0018300008077984 */ /* 0x000e620000004800 */
[----:B--2---:R-:W-:Y:S01]  /*0270*/  FADD R12, R12, R31 ;  /* 0x0000001f0c0c7221 */ /* 0x004fe20000000000 */
[----:B------:R-:W-:Y:S02]  /*0280*/  FFMA R31, R31, R31, R10 ;  /* 0x0000001f1f1f7223 */ /* 0x000fe4000000000a */
[----:B------:R-:W2:Y:S01]  /*0290*/  LDS R10, [R8.X4+0x1a30] ;  /* 0x001a3000080a7984 */ /* 0x000ea20000004800 */
[----:B---3--:R-:W-:Y:S01]  /*02a0*/  FADD R12, R12, R28 ;  /* 0x0000001c0c0c7221 */ /* 0x008fe20000000000 */
[----:B------:R-:W-:-:S02]  /*02b0*/  FFMA R31, R28, R28, R31 ;  /* 0x0000001c1c1f7223 */ /* 0x000fc4000000001f */
[----:B------:R-:W3:Y:S01]  /*02c0*/  LDS R11, [R8.X4+0x1c30] ;  /* 0x001c3000080b7984 */ /* 0x000ee20000004800 */
[----:B----4-:R-:W-:Y:S01]  /*02d0*/  FADD R13, R12, R30 ;  /* 0x0000001e0c0d7221 */ /* 0x010fe20000000000 */
[----:B------:R-:W-:Y:S02]  /*02e0*/  FFMA R31, R30, R30, R31 ;  /* 0x0000001e1e1f7223 */ /* 0x000fe4000000001f */
[----:B------:R-:W4:Y:S01]  /*02f0*/  LDS R12, [R8.X4+0x1e30] ;  /* 0x001e3000080c7984 */ /* 0x000f220000004800 */
[----:B-----5:R-:W-:Y:S01]  /*0300*/  FADD R14, R13, R32 ;  /* 0x000000200d0e7221 */ /* 0x020fe20000000000 */
[----:B------:R-:W-:Y:S02]  /*0310*/  FFMA R31, R32, R32, R31 ;  /* 0x00000020201f7223 */ /* 0x000fe4000000001f */
[----:B------:R-:W5:Y:S01]  /*0320*/  LDS R13, [R8.X4+0x2030] ;  /* 0x00203000080d7984 */ /* 0x000f620000004800 */
[----:B------:R-:W-:Y:S01]  /*0330*/  FADD R15, R14, R34 ;  /* 0x000000220e0f7221 */ /* 0x000fe20000000000 */
[----:B------:R-:W-:-:S02]  /*0340*/  FFMA R31, R34, R34, R31 ;  /* 0x00000022221f7223 */ /* 0x000fc4000000001f */
[----:B------:R-:W5:Y:S01]  /*0350*/  LDS R14, [R8.X4+0x2230] ;  /* 0x00223000080e7984 */ /* 0x000f620000004800 */
[----:B------:R-:W-:Y:S01]  /*0360*/  FADD R17, R15, R16 ;  /* 0x000000100f117221 */ /* 0x000fe20000000000 */
[----:B------:R-:W-:Y:S02]  /*0370*/  FFMA R31, R16, R16, R31 ;  /* 0x00000010101f7223 */ /* 0x000fe4000000001f */
[----:B------:R-:W5:Y:S01]  /*0380*/  LDS R15, [R8.X4+0x2430] ;  /* 0x00243000080f7984 */ /* 0x000f620000004800 */
[----:B------:R-:W-:Y:S01]  /*0390*/  FADD R17, R17, R6 ;  /* 0x0000000611117221 */ /* 0x000fe20000000000 */
[----:B------:R-:W-:Y:S02]  /*03a0*/  FFMA R31, R6, R6, R31 ;  /* 0x00000006061f7223 */ /* 0x000fe4000000001f */
[----:B------:R-:W5:Y:S01]  /*03b0*/  LDS R6, [R8.X4+0x2630] ;  /* 0x0026300008067984 */ /* 0x000f620000004800 */
[----:B------:R-:W-:Y:S01]  /*03c0*/  FADD R16, R17, R4 ;  /* 0x0000000411107221 */ /* 0x000fe20000000000 */
[----:B------:R-:W-:-:S03]  /*03d0*/  FFMA R4, R4, R4, R31 ;  /* 0x0000000404047223 */ /* 0x000fc6000000001f */
[----:B------:R-:W-:Y:S01]  /*03e0*/  FADD R17, R16, R5 ;  /* 0x0000000510117221 */ /* 0x000fe20000000000 */
[----:B------:R-:W-:-:S03]  /*03f0*/  FFMA R5, R5, R5, R4 ;  /* 0x0000000505057223 */ /* 0x000fc60000000004 */
[----:B0-----:R-:W-:Y:S01]  /*0400*/  FADD R4, R17, R0 ;  /* 0x0000000011047221 */ /* 0x001fe20000000000 */
[----:B------:R-:W-:-:S03]  /*0410*/  FFMA R0, R0, R0, R5 ;  /* 0x0000000000007223 */ /* 0x000fc60000000005 */
        /* <DEDUP_REMOVED lines=64> */
[----:B-1----:R-:W-:-:S03]  /*0820*/  FADD R10, -R31, R6 ;  /* 0x000000061f0a7221 */ /* 0x002fc60000000100 */
[----:B------:R-:W-:Y:S01]  /*0830*/  FFMA R4, R5, 0.00039062500582076609135, -R4 ;  /* 0x39cccccd05047823 */ /* 0x000fe20000000804 */
[----:B------:R-:W-:-:S03]  /*0840*/  MOV R5, RZ ;  /* 0x000000ff00057202 */ /* 0x000fc60000000f00 */
[----:B------:R-:W-:-:S04]  /*0850*/  FADD R0, R4, 9.9999997473787516356e-06 ;  /* 0x3727c5ac04007421 */ /* 0x000fc80000000000 */
[----:B------:R0:W1:Y:S01]  /*0860*/  MUFU.RSQ R3, R0 ;  /* 0x0000000000037308 */ /* 0x0000620000001400 */
[----:B------:R-:W-:-:S04]  /*0870*/  IADD3 R4, R0, -0xd000000, RZ ;  /* 0xf300000000047810 */ /* 0x000fc80007ffe0ff */
[----:B------:R-:W-:Y:S02]  /*0880*/  ISETP.GT.U32.AND P0, PT, R4, 0x727fffff, PT ;  /* 0x727fffff0400780c */ /* 0x000fe40003f04070 */
[----:B------:R-:W-:-:S11]  /*0890*/  MOV R4, R8 ;  /* 0x0000000800047202 */ /* 0x000fd60000000f00 */
[----:B------:R-:W-:Y:S05]  /*08a0*/  @!P0 BRA `(.L_x_36) ;  /* 0x0000003000008947 */ /* 0x000fea0003800000 */
[----:B01----:R-:W-:-:S02]  /*08b0*/  MOV R6, 0x8d0 ;  /* 0x000008d000067802 */ /* 0x003fc40000000f00 */
[----:B------:R-:W-:Y:S05]  /*08c0*/  CALL.REL.NOINC `($fused_layer_norm_cast1_n_257_to_512__kernel$__cuda_sm20_sqrt_rn_f32_slowpath) ;  /* 0x00000f0000007944 */ /* 0x000fea0003c00000 */
[----:B------:R-:W-:Y:S05]  /*08d0*/  BRA `(.L_x_37) ;  /* 0x0000004000007947 */ /* 0x000fea0003800000 */
.L_x_36:
[----:B01----:R-:W-:Y:S01]  /*08e0*/  FMUL.FTZ R7, R0, R3 ;  /* 0x0000000300077220 */ /* 0x003fe20000410000 */
[----:B------:R-:W-:-:S03]  /*08f0*/  FMUL.FTZ R3, R3, 0.5 ;  /* 0x3f00000003037820 */ /* 0x000fc60000410000 */
[----:B------:R-:W-:-:S04]  /*0900*/  FFMA R0, -R7, R7, R0 ;  /* 0x0000000707007223 */ /* 0x000fc80000000100 */
[----:B------:R-:W-:-:S05]  /*0910*/  FFMA R0, R0, R3, R7 ;  /* 0x0000000300007223 */ /* 0x000fca0000000007 */
.L_x_37:
[----:B------:R-:W-:-:S04]  /*0920*/  IADD3 R2, R0, 0x1800000, RZ ;  /* 0x0180000000027810 */ /* 0x000fc80007ffe0ff */
[----:B------:R-:W-:-:S04]  /*0930*/  LOP3.LUT R2, R2, 0x7f800000, RZ, 0xc0, !PT ;  /* 0x7f80000002027812 */ /* 0x000fc800078ec0ff */
[----:B------:R-:W-:-:S13]  /*0940*/  ISETP.GT.U32.AND P0, PT, R2, 0x1ffffff, PT ;  /* 0x01ffffff0200780c */ /* 0x000fda0003f04070 */
[----:B------:R-:W-:Y:S05]  /*0950*/  @P0 BRA `(.L_x_38) ;  /* 0x0000003000000947 */ /* 0x000fea0003800000 */
[----:B------:R-:W-:-:S02]  /*0960*/  MOV R2, 0x980 ;  /* 0x0000098000027802 */ /* 0x000fc40000000f00 */
[----:B------:R-:W-:Y:S05]  /*0970*/  CALL.REL.NOINC `($fused_layer_norm_cast1_n_257_to_512__kernel$__cuda_sm20_rcp_rn_f32_slowpath) ;  /* 0x00000b1000007944 */ /* 0x000fea0003c00000 */
[----:B------:R-:W-:Y:S05]  /*0980*/  BRA `(.L_x_39) ;  /* 0x0000004000007947 */ /* 0x000fea0003800000 */
.L_x_38:
[----:B------:R-:W0:Y:S02]  /*0990*/  MUFU.RCP R11, R0 ;  /* 0x00000000000b7308 */ /* 0x000e240000001000 */
[----:B0-----:R-:W-:-:S04]  /*09a0*/  FFMA R2, R11, R0, -1 ;  /* 0xbf8000000b027423 */ /* 0x001fc80000000000 */
[----:B------:R-:W-:-:S04]  /*09b0*/  FADD.FTZ R2, -R2, -RZ ;  /* 0x800000ff02027221 */ /* 0x000fc80000010100 */
[----:B------:R-:W-:-:S01]  /*09c0*/  FFMA R11, R11, R2, R11 ;  /* 0x000000020b0b7223 */ /* 0x000fc2000000000b */
.L_x_39:
[----:B------:R-:W-:Y:S01]  /*09d0*/  SHF.L.U32 R2, R8, 0x2, RZ ;  /* 0x0000000208027819 */ /* 0x000fe200000006ff */
[----:B------:R-:W1:Y:S01]  /*09e0*/  LDS R30, [R8.X4+0x230] ;  /* 0x00023000081e7984 */ /* 0x000e620000004800 */
[----:B0-----:R-:W-:Y:S02]  /*09f0*/  SHF.R.U32.HI R0, RZ, 0x1e, R8 ;  /* 0x0000001eff007819 */ /* 0x001fe40000011608 */
[C---:B------:R-:W-:Y:S01]  /*0a00*/  IADD3 R6, P0, R2.reuse, c[0x0][0x170], RZ ;  /* 0x00005c0002067a10 */ /* 0x040fe20007f1e0ff */
[----:B------:R-:W-:Y:S01]  /*0a10*/  IMAD.WIDE.U32 R4, R9, 0xa00, R4 ;  /* 0x00000a0009047825 */ /* 0x000fe200078e0004 */
[----:B------:R-:W-:Y:S01]  /*0a20*/  IADD3 R2, P1, R2, c[0x0][0x178], RZ ;  /* 0x00005e0002027a10 */ /* 0x000fe20007f3e0ff */
[----:B------:R-:W-:Y:S01]  /*0a30*/  LDS R36, [R8.X4+0x2430] ;  /* 0x0024300008247984 */ /* 0x000fe20000004800 */
[C---:B------:R-:W-:Y:S02]  /*0a40*/  IADD3.X R7, R0.reuse, c[0x0][0x174], RZ, P0, !PT ;  /* 0x00005d0000077a10 */ /* 0x040fe400007fe4ff */
[----:B------:R-:W-:Y:S01]  /*0a50*/  IADD3.X R3, R0, c[0x0][0x17c], RZ, P1, !PT ;  /* 0x00005f0000037a10 */ /* 0x000fe20000ffe4ff */
[----:B------:R-:W-:Y:S04]  /*0a60*/  LDS R9, [R8.X4+0x2630] ;  /* 0x0026300008097984 */ /* 0x000fe80000004800 */
[----:B------:R-:W2:Y:S04]  /*0a70*/  LDG.E.CONSTANT R27, [R6.64+0x400] ;  /* 0x00040004061b7981 */ /* 0x000ea8000c1e9900 */
[----:B------:R-:W2:Y:S04]  /*0a80*/  LDG.E.CONSTANT R28, [R2.64+0x400] ;  /* 0x00040004021c7981 */ /* 0x000ea8000c1e9900 */
[----:B------:R-:W3:Y:S04]  /*0a90*/  LDG.E.CONSTANT R32, [R6.64+0x200] ;  /* 0x0002000406207981 */ /* 0x000ee8000c1e9900 */
[----:B------:R-:W3:Y:S04]  /*0aa0*/  LDG.E.CONSTANT R34, [R2.64+0x200] ;  /* 0x0002000402227981 */ /* 0x000ee8000c1e9900 */
[----:B------:R-:W4:Y:S04]  /*0ab0*/  LDG.E.CONSTANT R18, [R6.64+0x800] ;  /* 0x0008000406127981 */ /* 0x000f28000c1e9900 */
[----:B------:R-:W4:Y:S04]  /*0ac0*/  LDG.E.CONSTANT R33, [R2.64+0x800] ;  /* 0x0008000402217981 */ /* 0x000f28000c1e9900 */
[----:B------:R-:W5:Y:S04]  /*0ad0*/  LDG.E.CONSTANT R16, [R6.64+0x600] ;  /* 0x0006000406107981 */ /* 0x000f68000c1e9900 */
[----:B------:R-:W5:Y:S04]  /*0ae0*/  LDG.E.CONSTANT R35, [R2.64+0x600] ;  /* 0x0006000402237981 */ /* 0x000f68000c1e9900 */
[----:B------:R-:W4:Y:S04]  /*0af0*/  LDG.E.CONSTANT R20, [R6.64+0x1000] ;  /* 0x0010000406147981 */ /* 0x000f28000c1e9900 */
[----:B------:R-:W4:Y:S04]  /*0b00*/  LDG.E.CONSTANT R25, [R2.64+0x1000] ;  /* 0x0010000402197981 */ /* 0x000f28000c1e9900 */
[----:B------:R-:W4:Y:S04]  /*0b10*/  LDG.E.CONSTANT R26, [R6.64+0xa00] ;  /* 0x000a0004061a7981 */ /* 0x000f28000c1e9900 */
[----:B------:R-:W4:Y:S04]  /*0b20*/  LDG.E.CONSTANT R19, [R2.64+0xa00] ;  /* 0x000a000402137981 */ /* 0x000f28000c1e9900 */
[----:B------:R-:W4:Y:S04]  /*0b30*/  LDG.E.CONSTANT R23, [R6.64+0xc00] ;  /* 0x000c000406177981 */ /* 0x000f28000c1e9900 */
[----:B------:R-:W4:Y:S04]  /*0b40*/  LDG.E.CONSTANT R24, [R2.64+0xc00] ;  /* 0x000c000402187981 */ /* 0x000f28000c1e9900 */
[----:B------:R-:W4:Y:S04]  /*0b50*/  LDG.E.CONSTANT R21, [R6.64+0xe00] ;  /* 0x000e000406157981 */ /* 0x000f28000c1e9900 */
[----:B------:R-:W5:Y:S04]  /*0b60*/  LDG.E.CONSTANT R22, [R2.64+0xe00] ;  /* 0x000e000402167981 */ /* 0x000f68000c1e9900 */
[----:B------:R-:W5:Y:S04]  /*0b70*/  LDG.E.CONSTANT R0, [R6.64+0x1200] ;  /* 0x0012000406007981 */ /* 0x000f68000c1e9900 */
[----:B------:R-:W5:Y:S04]  /*0b80*/  LDG.E.CONSTANT R13, [R2.64+0x1200] ;  /* 0x00120004020d7981 */ /* 0x000f68000c1e9900 */
[----:B------:R-:W5:Y:S04]  /*0b90*/  LDG.E.CONSTANT R12, [R6.64+0x1400] ;  /* 0x00140004060c7981 */ /* 0x000f68000c1e9900 */
[----:B------:R-:W5:Y:S04]  /*0ba0*/  LDG.E.CONSTANT R15, [R2.64+0x1400] ;  /* 0x00140004020f7981 */ /* 0x000f68000c1e9900 */
[----:B------:R-:W5:Y:S04]  /*0bb0*/  LDG.E.CONSTANT R14, [R6.64+0x1600] ;  /* 0x00160004060e7981 */ /* 0x000f68000c1e9900 */
[----:B------:R-:W5:Y:S01]  /*0bc0*/  LDG.E.CONSTANT R17, [R2.64+0x1600] ;  /* 0x0016000402117981 */ /* 0x000f62000c1e9900 */
[----:B-1----:R-:W-:-:S04]  /*0bd0*/  FADD R30, -R31, R30 ;  /* 0x0000001e1f1e7221 */ /* 0x002fc80000000100 */
[----:B------:R-:W-:Y:S02]  /*0be0*/  FMUL R29, R30, R11 ;  /* 0x0000000b1e1d7220 */ /* 0x000fe40000400000 */
[----:B------:R-:W0:Y:S02]  /*0bf0*/  LDS R30, [R8.X4+0x430] ;  /* 0x00043000081e7984 */ /* 0x000e240000004800 */
[----:B0-----:R-:W-:-:S04]  /*0c00*/  FADD R30, -R31, R30 ;  /* 0x0000001e1f1e7221 */ /* 0x001fc80000000100 */
[----:B------:R-:W-:Y:S02]  /*0c10*/  FMUL R37, R30, R11 ;  /* 0x0000000b1e257220 */ /* 0x000fe40000400000 */
[----:B------:R-:W0:Y:S02]  /*0c20*/  LDS R30, [R8.X4+0xa30] ;  /* 0x000a3000081e7984 */ /* 0x000e240000004800 */
[----:B0-----:R-:W-:-:S04]  /*0c30*/  FADD R30, -R31, R30 ;  /* 0x0000001e1f1e7221 */ /* 0x001fc80000000100 */
[----:B------:R-:W-:Y:S01]  /*0c40*/  FMUL R30, R30, R11 ;  /* 0x0000000b1e1e7220 */ /* 0x000fe20000400000 */
[----:B--2---:R-:W-:Y:S02]  /*0c50*/  FFMA R27, R37, R27, R28 ;  /* 0x0000001b251b7223 */ /* 0x004fe4000000001c */
[----:B------:R-:W0:Y:S01]  /*0c60*/  LDS R28, [R8.X4+0x830] ;  /* 0x00083000081c7984 */ /* 0x000e220000004800 */
[----:B---3--:R-:W-:-:S03]  /*0c70*/  FFMA R29, R29, R32, R34 ;  /* 0x000000201d1d7223 */ /* 0x008fc60000000022 */
[----:B------:R-:W1:Y:S04]  /*0c80*/  LDS R32, [R8.X4+0x630] ;  /* 0x0006300008207984 */ /* 0x000e680000004800 */
[----:B------:R-:W2:Y:S01]  /*0c90*/  LDS R34, [R8.X4+0xe30] ;  /* 0x000e300008227984 */ /* 0x000ea20000004800 */
[----:B0-----:R-:W-:-:S04]  /*0ca0*/  FADD R28, -R31, R28 ;  /* 0x0000001c1f1c7221 */ /* 0x001fc80000000100 */
[----:B------:R-:W-:Y:S01]  /*0cb0*/  FMUL R28, R28, R11 ;  /* 0x0000000b1c1c7220 */ /* 0x000fe20000400000 */
[----:B-1----:R-:W-:-:S04]  /*0cc0*/  FADD R32, -R31, R32 ;  /* 0x000000201f207221 */ /* 0x002fc80000000100 */
[----:B------:R-:W-:Y:S01]  /*0cd0*/  FMUL R32, R32, R11 ;  /* 0x0000000b20207220 */ /* 0x000fe20000400000 */
[----:B----4-:R-:W-:Y:S02]  /*0ce0*/  FFMA R18, R28, R18, R33 ;  /* 0x000000121c127223 */ /* 0x010fe40000000021 */
[----:B------:R-:W0:Y:S01]  /*0cf0*/  LDS R28, [R8.X4+0x1030] ;  /* 0x00103000081c7984 */ /* 0x000e220000004800 */
[----:B-----5:R-:W-:-:S03]  /*0d00*/  FFMA R16, R32, R16, R35 ;  /* 0x0000001020107223 */ /* 0x020fc60000000023 */
[----:B------:R-:W1:Y:S01]  /*0d10*/  LDS R32, [R8.X4+0xc30] ;  /* 0x000c300008207984 */ /* 0x000e620000004800 */
[----:B--2---:R-:W-:-:S04]  /*0d20*/  FADD R34, -R31, R34 ;  /* 0x000000221f227221 */ /* 0x004fc80000000100 */
[----:B------:R-:W-:Y:S01]  /*0d30*/  FMUL R35, R34, R11 ;  /* 0x0000000b22237220 */ /* 0x000fe20000400000 */
[----:B------:R-:W-:Y:S01]  /*0d40*/  FFMA R19, R30, R26, R19 ;  /* 0x0000001a1e137223 */ /* 0x000fe20000000013 */
[----:B------:R-:W2:Y:S02]  /*0d50*/  LDS R34, [R8.X4+0x1230] ;  /* 0x0012300008227984 */ /* 0x000ea40000004800 */
[----:B------:R-:W-:Y:S02]  /*0d60*/  FFMA R21, R35, R21, R22 ;  /* 0x0000001523157223 */ /* 0x000fe40000000016 */
[----:B------:R-:W3:Y:S04]  /*0d70*/  LDS R35, [R8.X4+0x1630] ;  /* 0x0016300008237984 */ /* 0x000ee80000004800 */
[----:B------:R-:W4:Y:S04]  /*0d80*/  LDS R26, [R8.X4+0x1830] ;  /* 0x00183000081a7984 */ /* 0x000f280000004800 */
[----:B------:R-:W5:Y:S04]  /*0d90*/  LDS R22, [R8.X4+0x1a30] ;  /* 0x001a300008167984 */ /* 0x000f680000004800 */
[----:B------:R-:W5:Y:S01]  /*0da0*/  LDS R30, [R8.X4+0x1c30] ;  /* 0x001c3000081e7984 */ /* 0x000f620000004800 */
[C---:B0-----:R-:W-:Y:S01]  /*0db0*/  FADD R28, -R31.reuse, R28 ;  /* 0x0000001c1f1c7221 */ /* 0x041fe20000000100 */
[----:B-1----:R-:W-:-:S03]  /*0dc0*/  FADD R32, -R31, R32 ;  /* 0x000000201f207221 */ /* 0x002fc60000000100 */
[-C--:B------:R-:W-:Y:S01]  /*0dd0*/  FMUL R28, R28, R11.reuse ;  /* 0x0000000b1c1c7220 */ /* 0x080fe20000400000 */
[----:B------:R-:W-:-:S03]  /*0de0*/  FMUL R33, R32, R11 ;  /* 0x0000000b20217220 */ /* 0x000fc60000400000 */
[----:B------:R-:W-:Y:S01]  /*0df0*/  FFMA R20, R28, R20, R25 ;  /* 0x000000141c147223 */ /* 0x000fe20000000019 */
[----:B------:R-:W0:Y:S01]  /*0e00*/  LDS R32, [R8.X4+0x2030] ;  /* 0x0020300008207984 */ /* 0x000e220000004800 */
[----:B------:R-:W-:-:S03]  /*0e10*/  FFMA R23, R33, R23, R24 ;  /* 0x0000001721177223 */ /* 0x000fc60000000018 */
[----:B------:R-:W1:Y:S04]  /*0e20*/  LDS R25, [R8.X4+0x1430] ;  /* 0x0014300008197984 */ /* 0x000e680000004800 */
[----:B------:R-:W1:Y:S04]  /*0e30*/  LDS R28, [R8.X4+0x1e30] ;  /* 0x001e3000081c7984 */ /* 0x000e680000004800 */
[----:B------:R5:W1:Y:S01]  /*0e40*/  LDS R24, [R8.X4+0x2230] ;  /* 0x0022300008187984 */ /* 0x000a620000004800 */
[C---:B--2---:R-:W-:Y:S01]  /*0e50*/  FADD R33, -R31.reuse, R34 ;  /* 0x000000221f217221 */ /* 0x044fe20000000100 */
[C---:B---3--:R-:W-:Y:S01]  /*0e60*/  FADD R34, -R31.reuse, R35 ;  /* 0x000000231f227221 */ /* 0x048fe20000000100 */
[C---:B----4-:R-:W-:Y:S01]  /*0e70*/  FADD R26, -R31.reuse, R26 ;  /* 0x0000001a1f1a7221 */ /* 0x050fe20000000100 */
[C---:B-----5:R-:W-:Y:S01]  /*0e80*/  FADD R22, -R31.reuse, R22 ;  /* 0x000000161f167221 */ /* 0x060fe20000000100 */
[C---:B------:R-:W-:Y:S01]  /*0e90*/  FADD R30, -R31.reuse, R30 ;  /* 0x0000001e1f1e7221 */ /* 0x040fe20000000100 */
[----:B------:R-:W-:Y:S01]  /*0ea0*/  FADD R36, -R31, R36 ;  /* 0x000000241f247221 */ /* 0x000fe20000000100 */
[----:B------:R-:W-:-:S02]  /*0eb0*/  LEA R8, P0, R4, c[0x0][0x160], 0x1 ;  /* 0x0000580004087a11 */ /* 0x000fc400078008ff */
[----:B------:R-:W-:Y:S02]  /*0ec0*/  F2FP.PACK_AB R27, RZ, R27 ;  /* 0x0000001bff1b723e */ /* 0x000fe400000000ff */
[----:B------:R-:W-:Y:S01]  /*0ed0*/  F2FP.PACK_AB R18, RZ, R18 ;  /* 0x00000012ff12723e */ /* 0x000fe200000000ff */
[----:B------:R-:W-:Y:S01]  /*0ee0*/  FMUL R34, R34, R11 ;  /* 0x0000000b22227220 */ /* 0x000fe20000400000 */
[----:B------:R-:W-:Y:S02]  /*0ef0*/  F2FP.PACK_AB R29, RZ, R29 ;  /* 0x0000001dff1d723e */ /* 0x000fe400000000ff */
[----:B------:R-:W-:Y:S01]  /*0f00*/  PRMT R35, R18, 0x7610, R35 ;  /* 0x0000761012237816 */ /* 0x000fe20000000023 */
[C---:B0-----:R-:W-:Y:S01]  /*0f10*/  FADD R32, -R31.reuse, R32 ;  /* 0x000000201f207221 */ /* 0x041fe20000000100 */
[C---:B-1----:R-:W-:Y:S01]  /*0f20*/  FADD R25, -R31.reuse, R25 ;  /* 0x000000191f197221 */ /* 0x042fe20000000100 */
[----:B------:R-:W-:-:S03]  /*0f30*/  FADD R28, -R31, R28 ;  /* 0x0000001c1f1c7221 */ /* 0x000fc60000000100 */
[-C--:B------:R-:W-:Y:S01]  /*0f40*/  FMUL R25, R25, R11.reuse ;  /* 0x0000000b19197220 */ /* 0x080fe20000400000 */
[C---:B------:R-:W-:Y:S01]  /*0f50*/  FADD R24, -R31.reuse, R24 ;  /* 0x000000181f187221 */ /* 0x040fe20000000100 */
[----:B------:R-:W-:Y:S01]  /*0f60*/  FADD R31, -R31, R9 ;  /* 0x000000091f1f7221 */ /* 0x000fe20000000100 */
[----:B------:R-:W-:Y:S01]  /*0f70*/  LEA.HI.X R9, R4, c[0x0][0x164], R5, 0x1, P0 ;  /* 0x0000590004097a11 */ /* 0x000fe200000f0c05 */
[----:B------:R-:W-:Y:S01]  /*0f80*/  FMUL R4, R33, R11 ;  /* 0x0000000b21047220 */ /* 0x000fe20000400000 */
[----:B------:R-:W-:Y:S01]  /*0f90*/  FFMA R12, R25, R12, R15 ;  /* 0x0000000c190c7223 */ /* 0x000fe2000000000f */
[----:B------:R-:W-:Y:S01]  /*0fa0*/  F2FP.PACK_AB R25, RZ, R19 ;  /* 0x00000013ff19723e */ /* 0x000fe200000000ff */
[----:B------:R-:W-:Y:S01]  /*0fb0*/  FFMA R14, R34, R14, R17 ;  /* 0x0000000e220e7223 */ /* 0x000fe20000000011 */
[----:B------:R-:W-:Y:S01]  /*0fc0*/  FFMA R0, R4, R0, R13 ;  /* 0x0000000004007223 */ /* 0x000fe2000000000d */
[----:B------:R-:W-:Y:S01]  /*0fd0*/  F2FP.PACK_AB R13, RZ, R16 ;  /* 0x00000010ff0d723e */ /* 0x000fe200000000ff */
[----:B------:R0:W2:Y:S01]  /*0fe0*/  LDG.E.CONSTANT R18, [R6.64+0x2600] ;  /* 0x0026000406127981 */ /* 0x0000a2000c1e9900 */
[----:B------:R-:W-:-:S02]  /*0ff0*/  PRMT R5, R27, 0x7610, R5 ;  /* 0x000076101b057816 */ /* 0x000fc40000000005 */
[----:B------:R-:W-:Y:S01]  /*1000*/  F2FP.PACK_AB R27, RZ, R23 ;  /* 0x00000017ff1b723e */ /* 0x000fe200000000ff */
[----:B------:R1:W-:Y:S01]  /*1010*/  STG.E.U16 [R8.64+0x100], R29 ;  /* 0x0001001d08007986 */ /* 0x0003e2000c101504 */
[----:B------:R-:W-:Y:S02]  /*1020*/  PRMT R33, R13, 0x7610, R33 ;  /* 0x000076100d217816 */ /* 0x000fe40000000021 */
[----:B------:R-:W-:Y:S01]  /*1030*/  PRMT R37, R25, 0x7610, R37 ;  /* 0x0000761019257816 */ /* 0x000fe20000000025 */
[----:B------:R3:W-:Y:S01]  /*1040*/  STG.E.U16 [R8.64+0x600], R27 ;  /* 0x0006001b08007986 */ /* 0x0007e2000c101504 */
[-C--:B------:R-:W-:Y:S01]  /*1050*/  FMUL R10, R10, R11.reuse ;  /* 0x0000000b0a0a7220 */ /* 0x080fe20000400000 */
[-C--:B------:R-:W-:Y:S01]  /*1060*/  FMUL R26, R26, R11.reuse ;  /* 0x0000000b1a1a7220 */ /* 0x080fe20000400000 */
[-C--:B------:R-:W-:Y:S01]  /*1070*/  FMUL R22, R22, R11.reuse ;  /* 0x0000000b16167220 */ /* 0x080fe20000400000 */
[----:B------:R0:W4:Y:S01]  /*1080*/  LDG.E.CONSTANT R19, [R6.64+0x1800] ;  /* 0x0018000406137981 */ /* 0x000122000c1e9900 */
[-C--:B------:R-:W-:Y:S01]  /*1090*/  FMUL R30, R30, R11.reuse ;  /* 0x0000000b1e1e7220 */ /* 0x080fe20000400000 */
[-C--:B------:R-:W-:Y:S01]  /*10a0*/  FMUL R28, R28, R11.reuse ;  /* 0x0000000b1c1c7220 */ /* 0x080fe20000400000 */
[-C--:B------:R-:W-:Y:S01]  /*10b0*/  FMUL R32, R32, R11.reuse ;  /* 0x0000000b20207220 */ /* 0x080fe20000400000 */
[----:B------:R0:W5:Y:S01]  /*10c0*/  LDG.E.CONSTANT R16, [R6.64+0x1a00] ;  /* 0x001a000406107981 */ /* 0x000162000c1e9900 */
[-C--:B------:R-:W-:Y:S01]  /*10d0*/  FMUL R24, R24, R11.reuse ;  /* 0x0000000b18187220 */ /* 0x080fe20000400000 */
[-C--:B------:R-:W-:Y:S01]  /*10e0*/  FMUL R36, R36, R11.reuse ;  /* 0x0000000b24247220 */ /* 0x080fe20000400000 */
[----:B------:R-:W-:Y:S01]  /*10f0*/  FMUL R31, R31, R11 ;  /* 0x0000000b1f1f7220 */ /* 0x000fe20000400000 */
[----:B------:R0:W2:Y:S04]  /*1100*/  LDG.E.CONSTANT R15, [R6.64+0x1c00] ;  /* 0x001c0004060f7981 */ /* 0x0000a8000c1e9900 */
[----:B------:R0:W2:Y:S04]  /*1110*/  LDG.E.CONSTANT R4, [R6.64+0x1e00] ;  /* 0x001e000406047981 */ /* 0x0000a8000c1e9900 */
[----:B-1----:R0:W2:Y:S04]  /*1120*/  LDG.E.CONSTANT R29, [R6.64+0x2000] ;  /* 0x00200004061d7981 */ /* 0x0020a8000c1e9900 */
[----:B---3--:R0:W3:Y:S04]  /*1130*/  LDG.E.CONSTANT R27, [R6.64+0x2200] ;  /* 0x00220004061b7981 */ /* 0x0080e8000c1e9900 */
[----:B------:R0:W2:Y:S04]  /*1140*/  LDG.E.CONSTANT R25, [R6.64+0x2400] ;  /* 0x0024000406197981 */ /* 0x0000a8000c1e9900 */
[----:B------:R0:W2:Y:S04]  /*1150*/  LDG.E.CONSTANT R17, [R6.64] ;  /* 0x0000000406117981 */ /* 0x0000a8000c1e9900 */
[----:B------:R1:W-:Y:S04]  /*1160*/  STG.E.U16 [R8.64+0x200], R5 ;  /* 0x0002000508007986 */ /* 0x0003e8000c101504 */
[----:B------:R-:W-:Y:S01]  /*1170*/  STG.E.U16 [R8.64+0x300], R33 ;  /* 0x0003002108007986 */ /* 0x000fe2000c101504 */
[----:B0-----:R-:W-:-:S03]  /*1180*/  F2FP.PACK_AB R7, RZ, R20 ;  /* 0x00000014ff07723e */ /* 0x001fc600000000ff */
[----:B------:R-:W-:Y:S04]  /*1190*/  STG.E.U16 [R8.64+0x400], R35 ;  /* 0x0004002308007986 */ /* 0x000fe8000c101504 */
[----:B------:R0:W-:Y:S04]  /*11a0*/  STG.E.U16 [R8.64+0x500], R37 ;  /* 0x0005002508007986 */ /* 0x0001e8000c101504 */
[----:B------:R-:W4:Y:S04]  /*11b0*/  LDG.E.CONSTANT R23, [R2.64+0x1800] ;  /* 0x0018000402177981 */ /* 0x000f28000c1e9900 */
[----:B------:R-:W5:Y:S04]  /*11c0*/  LDG.E.CONSTANT R11, [R2.64+0x1a00] ;  /* 0x001a0004020b7981 */ /* 0x000f68000c1e9900 */
[----:B-1----:R-:W2:Y:S04]  /*11d0*/  LDG.E.CONSTANT R5, [R2.64+0x1c00] ;  /* 0x001c000402057981 */ /* 0x002ea8000c1e9900 */
[----:B------:R-:W3:Y:S04]  /*11e0*/  LDG.E.CONSTANT R13, [R2.64+0x1e00] ;  /* 0x001e0004020d7981 */ /* 0x000ee8000c1e9900 */
[----:B------:R-:W3:Y:S04]  /*11f0*/  LDG.E.CONSTANT R20, [R2.64+0x2000] ;  /* 0x0020000402147981 */ /* 0x000ee8000c1e9900 */
[----:B0-----:R-:W3:Y:S04]  /*1200*/  LDG.E.CONSTANT R37, [R2.64+0x2200] ;  /* 0x0022000402257981 */ /* 0x001ee8000c1e9900 */
[----:B------:R-:W3:Y:S04]  /*1210*/  LDG.E.CONSTANT R35, [R2.64+0x2400] ;  /* 0x0024000402237981 */ /* 0x000ee8000c1e9900 */
[----:B------:R-:W3:Y:S04]  /*1220*/  LDG.E.CONSTANT R33, [R2.64] ;  /* 0x0000000402217981 */ /* 0x000ee8000c1e9900 */
[----:B------:R-:W3:Y:S01]  /*1230*/  LDG.E.CONSTANT R34, [R2.64+0x2600] ;  /* 0x0026000402227981 */ /* 0x000ee2000c1e9900 */
[----:B------:R-:W-:-:S02]  /*1240*/  F2FP.PACK_AB R21, RZ, R21 ;  /* 0x00000015ff15723e */ /* 0x000fc400000000ff */
[----:B------:R-:W-:Y:S02]  /*1250*/  F2FP.PACK_AB R0, RZ, R0 ;  /* 0x00000000ff00723e */ /* 0x000fe400000000ff */
[----:B------:R-:W-:Y:S02]  /*1260*/  F2FP.PACK_AB R12, RZ, R12 ;  /* 0x0000000cff0c723e */ /* 0x000fe400000000ff */
[----:B------:R-:W-:Y:S01]  /*1270*/  F2FP.PACK_AB R14, RZ, R14 ;  /* 0x0000000eff0e723e */ /* 0x000fe200000000ff */
[----:B------:R-:W-:Y:S04]  /*1280*/  STG.E.U16 [R8.64+0x700], R21 ;  /* 0x0007001508007986 */ /* 0x000fe8000c101504 */
[----:B------:R-:W-:Y:S04]  /*1290*/  STG.E.U16 [R8.64+0x800], R7 ;  /* 0x0008000708007986 */ /* 0x000fe8000c101504 */
[----:B------:R-:W-:Y:S04]  /*12a0*/  STG.E.U16 [R8.64+0x900], R0 ;  /* 0x0009000008007986 */ /* 0x000fe8000c101504 */
[----:B------:R-:W-:Y:S04]  /*12b0*/  STG.E.U16 [R8.64+0xa00], R12 ;  /* 0x000a000c08007986 */ /* 0x000fe8000c101504 */
[----:B------:R-:W-:Y:S01]  /*12c0*/  STG.E.U16 [R8.64+0xb00], R14 ;  /* 0x000b000e08007986 */ /* 0x000fe2000c101504 */
[----:B----4-:R-:W-:Y:S01]  /*12d0*/  FFMA R19, R26, R19, R23 ;  /* 0x000000131a137223 */ /* 0x010fe20000000017 */
[----:B-----5:R-:W-:Y:S01]  /*12e0*/  FFMA R11, R22, R16, R11 ;  /* 0x00000010160b7223 */ /* 0x020fe2000000000b */
[----:B--2---:R-:W-:Y:S01]  /*12f0*/  FFMA R5, R30, R15, R5 ;  /* 0x0000000f1e057223 */ /* 0x004fe20000000005 */
[----:B---3--:R-:W-:Y:S01]  /*1300*/  FFMA R4, R28, R4, R13 ;  /* 0x000000041c047223 */ /* 0x008fe2000000000d */
        /* <DEDUP_REMOVED lines=9> */
[----:B------:R-:W-:Y:S02]  /*13a0*/  F2FP.PACK_AB R20, RZ, R20 ;  /* 0x00000014ff14723e */ /* 0x000fe400000000ff */
[----:B------:R-:W-:Y:S02]  /*13b0*/  F2FP.PACK_AB R24, RZ, R24 ;  /* 0x00000018ff18723e */ /* 0x000fe400000000ff */
[----:B------:R-:W-:-:S02]  /*13c0*/  F2FP.PACK_AB R25, RZ, R25 ;  /* 0x00000019ff19723e */ /* 0x000fc400000000ff */
[----:B------:R-:W-:Y:S02]  /*13d0*/  F2FP.PACK_AB R10, RZ, R10 ;  /* 0x0000000aff0a723e */ /* 0x000fe400000000ff */
[----:B------:R-:W-:Y:S01]  /*13e0*/  F2FP.PACK_AB R18, RZ, R18 ;  /* 0x00000012ff12723e */ /* 0x000fe200000000ff */
[----:B------:R-:W-:Y:S04]  /*13f0*/  STG.E.U16 [R8.64+0xc00], R19 ;  /* 0x000c001308007986 */ /* 0x000fe8000c101504 */
[----:B------:R-:W-:Y:S04]  /*1400*/  STG.E.U16 [R8.64+0xd00], R11 ;  /* 0x000d000b08007986 */ /* 0x000fe8000c101504 */
[----:B------:R-:W-:Y:S04]  /*1410*/  STG.E.U16 [R8.64+0xe00], R5 ;  /* 0x000e000508007986 */ /* 0x000fe8000c101504 */
[----:B------:R-:W-:Y:S04]  /*1420*/  STG.E.U16 [R8.64+0xf00], R4 ;  /* 0x000f000408007986 */ /* 0x000fe8000c101504 */
[----:B------:R-:W-:Y:S04]  /*1430*/  STG.E.U16 [R8.64+0x1000], R20 ;  /* 0x0010001408007986 */ /* 0x000fe8000c101504 */
[----:B------:R-:W-:Y:S04]  /*1440*/  STG.E.U16 [R8.64+0x1100], R24 ;  /* 0x0011001808007986 */ /* 0x000fe8000c101504 */
[----:B------:R-:W-:Y:S04]  /*1450*/  STG.E.U16 [R8.64+0x1200], R25 ;  /* 0x0012001908007986 */ /* 0x000fe8000c101504 */
[----:B------:R-:W-:Y:S04]  /*1460*/  STG.E.U16 [R8.64], R10 ;  /* 0x0000000a08007986 */ /* 0x000fe8000c101504 */
[----:B------:R-:W-:Y:S01]  /*1470*/  STG.E.U16 [R8.64+0x1300], R18 ;  /* 0x0013001208007986 */ /* 0x000fe2000c101504 */
[----:B------:R-:W-:Y:S05]  /*1480*/  EXIT ;  /* 0x000000000000794d */ /* 0x000fea0003800000 */
        .weak           $fused_layer_norm_cast1_n_257_to_512__kernel$__cuda_sm20_rcp_rn_f32_slowpath
        .type           $fused_layer_norm_cast1_n_257_to_512__kernel$__cuda_sm20_rcp_rn_f32_slowpath,@function
        .size           $fused_layer_norm_cast1_n_257_to_512__kernel$__cuda_sm20_rcp_rn_f32_slowpath,($fused_layer_norm_cast1_n_257_to_512__kernel$__cuda_sm20_sqrt_rn_f32_slowpath - $fused_layer_norm_cast1_n_257_to_512__kernel$__cuda_sm20_rcp_rn_f32_slowpath)
$fused_layer_norm_cast1_n_257_to_512__kernel$__cuda_sm20_rcp_rn_f32_slowpath:
        /* <DEDUP_REMOVED lines=15> */
.L_x_40:
        /* <DEDUP_REMOVED lines=33> */
.L_x_42:
[----:B------:R0:W1:Y:S02]  /*1790*/  MUFU.RCP R3, R0 ;  /* 0x0000000000037308 */ /* 0x0000640000001000 */
.L_x_41:
[----:B-1----:R-:W-:Y:S02]  /*17a0*/  MOV R11, R3 ;  /* 0x00000003000b7202 */ /* 0x002fe40000000f00 */
[----:B------:R-:W-:-:S04]  /*17b0*/  MOV R3, 0x0 ;  /* 0x0000000000037802 */ /* 0x000fc80000000f00 */
[----:B------:R-:W-:Y:S05]  /*17c0*/  RET.REL.NODEC R2 `(fused_layer_norm_cast1_n_257_to_512__kernel) ;  /* 0xffffe83002007950 */ /* 0x000fea0003c3ffff */
        .weak           $fused_layer_norm_cast1_n_257_to_512__kernel$__cuda_sm20_sqrt_rn_f32_slowpath
        .type           $fused_layer_norm_cast1_n_257_to_512__kernel$__cuda_sm20_sqrt_rn_f32_slowpath,@function
        .size           $fused_layer_norm_cast1_n_257_to_512__kernel$__cuda_sm20_sqrt_rn_f32_slowpath,(.L_x_63 - $fused_layer_norm_cast1_n_257_to_512__kernel$__cuda_sm20_sqrt_rn_f32_slowpath)
$fused_layer_norm_cast1_n_257_to_512__kernel$__cuda_sm20_sqrt_rn_f32_slowpath:
        /* <DEDUP_REMOVED lines=20> */
.L_x_43:
[----:B------:R-:W-:Y:S02]  /*1910*/  MOV R0, R2 ;  /* 0x0000000200007202 */ /* 0x000fe40000000f00 */
[----:B------:R-:W-:Y:S02]  /*1920*/  MOV R2, R6 ;  /* 0x0000000600027202 */ /* 0x000fe40000000f00 */
[----:B------:R-:W-:-:S04]  /*1930*/  MOV R3, 0x0 ;  /* 0x0000000000037802 */ /* 0x000fc80000000f00 */
[----:B------:R-:W-:Y:S05]  /*1940*/  RET.REL.NODEC R2 `(fused_layer_norm_cast1_n_257_to_512__kernel) ;  /* 0xffffe6b002007950 */ /* 0x000fea0003c3ffff */
.L_x_44:
        /* <DEDUP_REMOVED lines=11> */
.L_x_63:


//--------------------- .text.fused_layer_norm_cast1_n_1_to_256__kernel --------------------------
	.section	.text.fused_layer_norm_cast1_n_1_to_256__kernel,"ax",@progbits
	.sectionflags	@"SHF_BARRIERS=1"
	.sectioninfo	@"SHI_REGISTERS=40"
	.align	128
        .global         fused_layer_norm_cast1_n_1_to_256__kernel
        .type           fused_layer_norm_cast1_n_1_to_256__kernel,@function
        .size           fused_layer_norm_cast1_n_1_to_256__kernel,(.L_x_65 - fused_layer_norm_cast1_n_1_to_256__kernel)
        .other          fused_layer_norm_cast1_n_1_to_256__kernel,@"STO_CUDA_ENTRY STV_DEFAULT"
fused_layer_norm_cast1_n_1_to_256__kernel:
.text.fused_layer_norm_cast1_n_1_to_256__kernel:
[----:B------:R-:W-:-:S02]  /*0000*/  MOV R1, c[0x0][0x28] ;  /* 0x00000a0000017a02 */ /* 0x000fc40000000f00 */
[----:B------:R-:W0:Y:S01]  /*0010*/  S2R R33, SR_TID.X ;  /* 0x0000000000217919 */ /* 0x000e220000002100 */
[----:B------:R-:W-:-:S03]  /*0020*/  ULDC.64 UR4, c[0x0][0x118] ;  /* 0x0000460000047ab9 */ /* 0x000fc60000000a00 */
[----:B------:R-:W1:Y:S01]  /*0030*/  S2R R31, SR_CTAID.X ;  /* 0x00000000001f7919 */ /* 0x000e620000002500 */
[----:B0-----:R-:W-:Y:S01]  /*0040*/  SHF.R.U32.HI R0, RZ, 0x7, R33 ;  /* 0x00000007ff007819 */ /* 0x001fe20000011621 */
[----:B------:R-:W-:-:S03]  /*0050*/  IMAD.WIDE.U32 R16, R33, 0x4, RZ ;  /* 0x0000000421107825 */ /* 0x000fc600078e00ff */
[C---:B------:R-:W-:Y:S02]  /*0060*/  IADD3 R4, P2, R0.reuse, 0x2, RZ ;  /* 0x0000000200047810 */ /* 0x040fe40007f5e0ff */
[----:B------:R-:W-:Y:S02]  /*0070*/  IADD3 R0, P3, R0, 0x4, RZ ;  /* 0x0000000400007810 */ /* 0x000fe40007f7e0ff */
[----:B------:R-:W-:Y:S01]  /*0080*/  ISETP.GT.U32.AND P0, PT, R4, 0x4, PT ;  /* 0x000000040400780c */ /* 0x000fe20003f04070 */
[----:B-1----:R-:W-:Y:S01]  /*0090*/  IMAD.WIDE.U32 R4, R31, 0xa00, R16 ;  /* 0x00000a001f047825 */ /* 0x002fe200078e0010 */
[----:B------:R-:W-:Y:S02]  /*00a0*/  ISETP.GT.U32.AND P1, PT, R0, 0x4, PT ;  /* 0x000000040000780c */ /* 0x000fe40003f24070 */
[----:B------:R-:W-:Y:S02]  /*00b0*/  IADD3.X R6, RZ, RZ, RZ, P2, !PT ;  /* 0x000000ffff067210 */ /* 0x000fe400017fe4ff */
[----:B------:R-:W-:-:S02]  /*00c0*/  IADD3.X R0, RZ, RZ, RZ, P3, !PT ;  /* 0x000000ffff007210 */ /* 0x000fc40001ffe4ff */
[----:B------:R-:W-:Y:S02]  /*00d0*/  ISETP.GT.U32.AND.EX P0, PT, R6, RZ, PT, P0 ;  /* 0x000000ff0600720c */ /* 0x000fe40003f04100 */
[----:B------:R-:W-:Y:S02]  /*00e0*/  ISETP.GT.U32.AND P2, PT, R33, 0x27f, PT ;  /* 0x0000027f2100780c */ /* 0x000fe40003f44070 */
[----:B------:R-:W-:Y:S02]  /*00f0*/  ISETP.GT.U32.AND.EX P1, PT, R0, RZ, PT, P1 ;  /* 0x000000ff0000720c */ /* 0x000fe40003f24110 */
[----:B------:R-:W-:-:S04]  /*0100*/  LEA R18, P3, R4, c[0x0][0x168], 0x2 ;  /* 0x00005a0004127a11 */ /* 0x000fc800078610ff */
[----:B------:R-:W-:-:S05]  /*0110*/  LEA.HI.X R19, R4, c[0x0][0x16c], R5, 0x2, P3 ;  /* 0x00005b0004137a11 */ /* 0x000fca00018f1405 */
[----:B------:R-:W2:Y:S04]  /*0120*/  @!P0 LDG.E.128.CONSTANT R4, [R18.64+0x1000] ;  /* 0x0010000412048981 */ /* 0x000ea8000c1e9d00 */
[----:B------:R-:W3:Y:S04]  /*0130*/  @!P2 LDG.E.128.CONSTANT R8, [R18.64] ;  /* 0x000000041208a981 */ /* 0x000ee8000c1e9d00 */
[----:B------:R-:W4:Y:S01]  /*0140*/  @!P1 LDG.E.128.CONSTANT R12, [R18.64+0x2000] ;  /* 0x00200004120c9981 */ /* 0x000f22000c1e9d00 */
[----:B------:R-:W-:-:S05]  /*0150*/  LEA R16, R16, 0x50, 0x2 ;  /* 0x0000005010107811 */ /* 0x000fca00078e10ff */
[----:B--2---:R-:W-:Y:S01]  /*0160*/  @!P0 STS.128 [R16+0x1000], R4 ;  /* 0x0010000410008388 */ /* 0x004fe20000000c00 */
[----:B------:R-:W-:-:S03]  /*0170*/  LOP3.LUT P0, RZ, R33, 0x1f, RZ, 0xc0, !PT ;  /* 0x0000001f21ff7812 */ /* 0x000fc6000780c0ff */
[----:B---3--:R-:W-:Y:S04]  /*0180*/  @!P2 STS.128 [R16], R8 ;  /* 0x000000081000a388 */ /* 0x008fe80000000c00 */
[----:B----4-:R-:W-:Y:S04]  /*0190*/  @!P1 STS.128 [R16+0x2000], R12 ;  /* 0x0020000c10009388 */ /* 0x010fe80000000c00 */
[----:B------:R-:W-:Y:S06]  /*01a0*/  BAR.SYNC 0x0 ;  /* 0x0000000000007b1d */ /* 0x000fec0000000000 */
[----:B------:R-:W0:Y:S01]  /*01b0*/  LDS R0, [R33.X4+0x50] ;  /* 0x0000500021007984 */ /* 0x000e220000004800 */
[----:B------:R-:W-:-:S03]  /*01c0*/  ISETP.GT.U32.AND P1, PT, R33, 0x7, PT ;  /* 0x000000072100780c */ /* 0x000fc60003f24070 */
        /* <DEDUP_REMOVED lines=77> */
[----:B------:R-:W0:Y:S01]  /*06a0*/  LDS.64 R10, [0x48] ;  /* 0x00004800ff0a7984 */ /* 0x000e220000000a00 */
[----:B------:R-:W-:-:S03]  /*06b0*/  MOV R2, R33 ;  /* 0x0000002100027202 */ /* 0x000fc60000000f00 */
[----:B------:R-:W1:Y:S01]  /*06c0*/  LDS R8, [R33.X4+0x50] ;  /* 0x0000500021087984 */ /* 0x000e620000004800 */
[----:B0-----:R-:W-:-:S04]  /*06d0*/  FMUL R9, R10, 0.00039062500582076609135 ;  /* 0x39cccccd0a097820 */ /* 0x001fc80000400000 */
[C---:B------:R-:W-:Y:S01]  /*06e0*/  FMUL R4, R9.reuse, R9 ;  /* 0x0000000909047220 */ /* 0x040fe20000400000 */
[----:B-1----:R-:W-:-:S03]  /*06f0*/  FADD R8, -R9, R8 ;  /* 0x0000000809087221 */ /* 0x002fc60000000100 */
[----:B------:R-:W-:-:S04]  /*0700*/  FFMA R4, R11, 0.00039062500582076609135, -R4 ;  /* 0x39cccccd0b047823 */ /* 0x000fc80000000804 */
[----:B------:R-:W-:-:S04]  /*0710*/  FADD R4, R4, 9.9999997473787516356e-06 ;  /* 0x3727c5ac04047421 */ /* 0x000fc80000000000 */
[----:B------:R0:W1:Y:S01]  /*0720*/  MUFU.RSQ R5, R4 ;  /* 0x0000000400057308 */ /* 0x0000620000001400 */
[----:B------:R-:W-:-:S04]  /*0730*/  IADD3 R3, R4, -0xd000000, RZ ;  /* 0xf300000004037810 */ /* 0x000fc80007ffe0ff */
[----:B------:R-:W-:Y:S02]  /*0740*/  ISETP.GT.U32.AND P0, PT, R3, 0x727fffff, PT ;  /* 0x727fffff0300780c */ /* 0x000fe40003f04070 */
[----:B------:R-:W-:-:S11]  /*0750*/  MOV R3, RZ ;  /* 0x000000ff00037202 */ /* 0x000fd60000000f00 */
[----:B------:R-:W-:Y:S05]  /*0760*/  @!P0 BRA `(.L_x_45) ;  /* 0x0000003000008947 */ /* 0x000fea0003800000 */
[----:B01----:R-:W-:-:S02]  /*0770*/  MOV R6, 0x790 ;  /* 0x0000079000067802 */ /* 0x003fc40000000f00 */
[----:B------:R-:W-:Y:S05]  /*0780*/  CALL.REL.NOINC `($fused_layer_norm_cast1_n_1_to_256__kernel$__cuda_sm20_sqrt_rn_f32_slowpath) ;  /* 0x000009c000007944 */ /* 0x000fea0003c00000 */
[----:B------:R-:W-:Y:S05]  /*0790*/  BRA `(.L_x_46) ;  /* 0x0000004000007947 */ /* 0x000fea0003800000 */
.L_x_45:
[----:B01----:R-:W-:Y:S01]  /*07a0*/  FMUL.FTZ R7, R4, R5 ;  /* 0x0000000504077220 */ /* 0x003fe20000410000 */
[----:B------:R-:W-:-:S03]  /*07b0*/  FMUL.FTZ R5, R5, 0.5 ;  /* 0x3f00000005057820 */ /* 0x000fc60000410000 */
[----:B------:R-:W-:-:S04]  /*07c0*/  FFMA R0, -R7, R7, R4 ;  /* 0x0000000707007223 */ /* 0x000fc80000000104 */
[----:B------:R-:W-:-:S05]  /*07d0*/  FFMA R0, R0, R5, R7 ;  /* 0x0000000500007223 */ /* 0x000fca0000000007 */
.L_x_46:
[----:B------:R-:W-:-:S04]  /*07e0*/  IADD3 R4, R0, 0x1800000, RZ ;  /* 0x0180000000047810 */ /* 0x000fc80007ffe0ff */
[----:B------:R-:W-:-:S04]  /*07f0*/  LOP3.LUT R4, R4, 0x7f800000, RZ, 0xc0, !PT ;  /* 0x7f80000004047812 */ /* 0x000fc800078ec0ff */
[----:B------:R-:W-:-:S13]  /*0800*/  ISETP.GT.U32.AND P0, PT, R4, 0x1ffffff, PT ;  /* 0x01ffffff0400780c */ /* 0x000fda0003f04070 */
[----:B------:R-:W-:Y:S05]  /*0810*/  @P0 BRA `(.L_x_47) ;  /* 0x0000003000000947 */ /* 0x000fea0003800000 */
[----:B------:R-:W-:-:S02]  /*0820*/  MOV R4, 0x840 ;  /* 0x0000084000047802 */ /* 0x000fc40000000f00 */
[----:B------:R-:W-:Y:S05]  /*0830*/  CALL.REL.NOINC `($fused_layer_norm_cast1_n_1_to_256__kernel$__cuda_sm20_rcp_rn_f32_slowpath) ;  /* 0x000005d000007944 */ /* 0x000fea0003c00000 */
[----:B------:R-:W-:Y:S05]  /*0840*/  BRA `(.L_x_48) ;  /* 0x0000004000007947 */ /* 0x000fea0003800000 */
.L_x_47:
[----:B------:R-:W0:Y:S02]  /*0850*/  MUFU.RCP R11, R0 ;  /* 0x00000000000b7308 */ /* 0x000e240000001000 */
[----:B0-----:R-:W-:-:S04]  /*0860*/  FFMA R4, R11, R0, -1 ;  /* 0xbf8000000b047423 */ /* 0x001fc80000000000 */
[----:B------:R-:W-:-:S04]  /*0870*/  FADD.FTZ R4, -R4, -RZ ;  /* 0x800000ff04047221 */ /* 0x000fc80000010100 */
[----:B------:R-:W-:-:S01]  /*0880*/  FFMA R11, R11, R4, R11 ;  /* 0x000000040b0b7223 */ /* 0x000fc2000000000b */
.L_x_48:
        /* <DEDUP_REMOVED lines=28> */
[----:B------:R5:W4:Y:S01]  /*0a50*/  LDG.E.CONSTANT R29, [R4.64+0x2400] ;  /* 0x00240004041d7981 */ /* 0x000b22000c1e9900 */
[----:B------:R-:W-:Y:S01]  /*0a60*/  IMAD.WIDE.U32 R2, R31, 0xa00, R2 ;  /* 0x00000a001f027825 */ /* 0x000fe200078e0002 */
[C---:B-1----:R-:W-:Y:S01]  /*0a70*/  FADD R26, -R9.reuse, R26 ;  /* 0x0000001a091a7221 */ /* 0x042fe20000000100 */
[C---:B0-----:R-:W-:Y:S01]  /*0a80*/  FADD R28, -R9.reuse, R28 ;  /* 0x0000001c091c7221 */ /* 0x041fe20000000100 */
[----:B------:R-:W0:Y:S01]  /*0a90*/  LDS R32, [R33.X4+0x1050] ;  /* 0x0010500021207984 */ /* 0x000e220000004800 */
[C---:B--2---:R-:W-:Y:S01]  /*0aa0*/  FADD R34, -R9.reuse, R34 ;  /* 0x0000002209227221 */ /* 0x044fe20000000100 */
[-C--:B------:R-:W-:Y:S01]  /*0ab0*/  FMUL R26, R26, R11.reuse ;  /* 0x0000000b1a1a7220 */ /* 0x080fe20000400000 */
[----:B------:R-:W-:Y:S01]  /*0ac0*/  FMUL R8, R8, R11 ;  /* 0x0000000b08087220 */ /* 0x000fe20000400000 */
[----:B------:R-:W1:Y:S04]  /*0ad0*/  LDS R30, [R33.X4+0x1450] ;  /* 0x00145000211e7984 */ /* 0x000e680000004800 */
[----:B-----5:R-:W2:Y:S04]  /*0ae0*/  LDS R4, [R33.X4+0x2050] ;  /* 0x0020500021047984 */ /* 0x020ea80000004800 */
[----:B------:R-:W5:Y:S04]  /*0af0*/  LDS R36, [R33.X4+0x1850] ;  /* 0x0018500021247984 */ /* 0x000f680000004800 */
[----:B---3--:R-:W3:Y:S04]  /*0b00*/  LDS R7, [R33.X4+0x1c50] ;  /* 0x001c500021077984 */ /* 0x008ee80000004800 */
[----:B------:R-:W3:Y:S01]  /*0b10*/  LDS R6, [R33.X4+0x2450] ;  /* 0x0024500021067984 */ /* 0x000ee20000004800 */
[C---:B0-----:R-:W-:Y:S01]  /*0b20*/  FADD R32, -R9.reuse, R32 ;  /* 0x0000002009207221 */ /* 0x041fe20000000100 */
[----:B-1----:R-:W-:-:S03]  /*0b30*/  FADD R30, -R9, R30 ;  /* 0x0000001e091e7221 */ /* 0x002fc60000000100 */
[-C--:B------:R-:W-:Y:S01]  /*0b40*/  FMUL R32, R32, R11.reuse ;  /* 0x0000000b20207220 */ /* 0x080fe20000400000 */
[C---:B--2---:R-:W-:Y:S01]  /*0b50*/  FADD R31, -R9.reuse, R4 ;  /* 0x00000004091f7221 */ /* 0x044fe20000000100 */
[----:B------:R-:W-:Y:S01]  /*0b60*/  LEA R4, P0, R2, c[0x0][0x160], 0x1 ;  /* 0x0000580002047a11 */ /* 0x000fe200078008ff */
[-C--:B------:R-:W-:Y:S01]  /*0b70*/  FMUL R30, R30, R11.reuse ;  /* 0x0000000b1e1e7220 */ /* 0x080fe20000400000 */
[----:B-----5:R-:W-:Y:S02]  /*0b80*/  FADD R36, -R9, R36 ;  /* 0x0000002409247221 */ /* 0x020fe40000000100 */
[----:B------:R-:W-:Y:S01]  /*0b90*/  LEA.HI.X R5, R2, c[0x0][0x164], R3, 0x1, P0 ;  /* 0x0000590002057a11 */ /* 0x000fe200000f0c03 */
[-C--:B------:R-:W-:Y:S01]  /*0ba0*/  FMUL R3, R28, R11.reuse ;  /* 0x0000000b1c037220 */ /* 0x080fe20000400000 */
[-C--:B------:R-:W-:Y:S01]  /*0bb0*/  FMUL R2, R31, R11.reuse ;  /* 0x0000000b1f027220 */ /* 0x080fe20000400000 */
[C---:B---3--:R-:W-:Y:S01]  /*0bc0*/  FADD R7, -R9.reuse, R7 ;  /* 0x0000000709077221 */ /* 0x048fe20000000100 */
[-C--:B------:R-:W-:Y:S01]  /*0bd0*/  FMUL R36, R36, R11.reuse ;  /* 0x0000000b24247220 */ /* 0x080fe20000400000 */
[----:B------:R-:W-:Y:S01]  /*0be0*/  FADD R6, -R9, R6 ;  /* 0x0000000609067221 */ /* 0x000fe20000000100 */
[-C--:B------:R-:W-:Y:S01]  /*0bf0*/  FMUL R9, R34, R11.reuse ;  /* 0x0000000b22097220 */ /* 0x080fe20000400000 */
[----:B------:R-:W-:-:S02]  /*0c00*/  FMUL R7, R7, R11 ;  /* 0x0000000b07077220 */ /* 0x000fc40000400000 */
[----:B------:R-:W-:Y:S01]  /*0c10*/  FMUL R6, R6, R11 ;  /* 0x0000000b06067220 */ /* 0x000fe20000400000 */
[----:B----4-:R-:W-:-:S05]  /*0c20*/  FFMA R26, R26, R35, R37 ;  /* 0x000000231a1a7223 */ /* 0x010fca0000000025 */
[----:B------:R-:W-:Y:S01]  /*0c30*/  F2FP.PACK_AB R26, RZ, R26 ;  /* 0x0000001aff1a723e */ /* 0x000fe200000000ff */
[----:B------:R-:W-:-:S04]  /*0c40*/  FFMA R0, R3, R21, R0 ;  /* 0x0000001503007223 */ /* 0x000fc80000000000 */
[----:B------:R-:W-:Y:S01]  /*0c50*/  STG.E.U16 [R4.64+0x200], R26 ;  /* 0x0002001a04007986 */ /* 0x000fe2000c101504 */
        /* <DEDUP_REMOVED lines=9> */
[----:B------:R-:W-:-:S05]  /*0cf0*/  F2FP.PACK_AB R17, RZ, R17 ;  /* 0x00000011ff11723e */ /* 0x000fca00000000ff */
[----:B------:R-:W-:Y:S01]  /*0d00*/  STG.E.U16 [R4.64+0xa00], R17 ;  /* 0x000a001104007986 */ /* 0x000fe2000c101504 */
[----:B------:R-:W-:Y:S01]  /*0d10*/  FFMA R14, R36, R14, R27 ;  /* 0x0000000e240e7223 */ /* 0x000fe2000000001b */
[----:B------:R-:W-:-:S04]  /*0d20*/  FFMA R7, R7, R13, R22 ;  /* 0x0000000d07077223 */ /* 0x000fc80000000016 */
[----:B------:R-:W-:Y:S01]  /*0d30*/  F2FP.PACK_AB R14, RZ, R14 ;  /* 0x0000000eff0e723e */ /* 0x000fe200000000ff */
[----:B------:R-:W-:Y:S01]  /*0d40*/  FFMA R2, R2, R12, R25 ;  /* 0x0000000c02027223 */ /* 0x000fe20000000019 */
        /* <DEDUP_REMOVED lines=12> */
        .weak           $fused_layer_norm_cast1_n_1_to_256__kernel$__cuda_sm20_rcp_rn_f32_slowpath
        .type           $fused_layer_norm_cast1_n_1_to_256__kernel$__cuda_sm20_rcp_rn_f32_slowpath,@function
        .size           $fused_layer_norm_cast1_n_1_to_256__kernel$__cuda_sm20_rcp_rn_f32_slowpath,($fused_layer_norm_cast1_n_1_to_256__kernel$__cuda_sm20_sqrt_rn_f32_slowpath - $fused_layer_norm_cast1_n_1_to_256__kernel$__cuda_sm20_rcp_rn_f32_slowpath)
$fused_layer_norm_cast1_n_1_to_256__kernel$__cuda_sm20_rcp_rn_f32_slowpath:
        /* <DEDUP_REMOVED lines=15> */
.L_x_49:
        /* <DEDUP_REMOVED lines=33> */
.L_x_51:
[----:B------:R0:W1:Y:S02]  /*1110*/  MUFU.RCP R5, R0 ;  /* 0x0000000000057308 */ /* 0x0000640000001000 */
.L_x_50:
[----:B-1----:R-:W-:Y:S02]  /*1120*/  MOV R11, R5 ;  /* 0x00000005000b7202 */ /* 0x002fe40000000f00 */
[----:B------:R-:W-:-:S04]  /*1130*/  MOV R5, 0x0 ;  /* 0x0000000000057802 */ /* 0x000fc80000000f00 */
[----:B------:R-:W-:Y:S05]  /*1140*/  RET.REL.NODEC R4 `(fused_layer_norm_cast1_n_1_to_256__kernel) ;  /* 0xffffeeb004007950 */ /* 0x000fea0003c3ffff */
        .weak           $fused_layer_norm_cast1_n_1_to_256__kernel$__cuda_sm20_sqrt_rn_f32_slowpath
        .type           $fused_layer_norm_cast1_n_1_to_256__kernel$__cuda_sm20_sqrt_rn_f32_slowpath,@function
        .size           $fused_layer_norm_cast1_n_1_to_256__kernel$__cuda_sm20_sqrt_rn_f32_slowpath,(.L_x_65 - $fused_layer_norm_cast1_n_1_to_256__kernel$__cuda_sm20_sqrt_rn_f32_slowpath)
$fused_layer_norm_cast1_n_1_to_256__kernel$__cuda_sm20_sqrt_rn_f32_slowpath:
        /* <DEDUP_REMOVED lines=20> */
.L_x_52:
[----:B------:R-:W-:Y:S02]  /*1290*/  MOV R0, R4 ;  /* 0x0000000400007202 */ /* 0x000fe40000000f00 */
[----:B------:R-:W-:Y:S02]  /*12a0*/  MOV R4, R6 ;  /* 0x0000000600047202 */ /* 0x000fe40000000f00 */
[----:B------:R-:W-:-:S04]  /*12b0*/  MOV R5, 0x0 ;  /* 0x0000000000057802 */ /* 0x000fc80000000f00 */
[----:B------:R-:W-:Y:S05]  /*12c0*/  RET.REL.NODEC R4 `(fused_layer_norm_cast1_n_1_to_256__kernel) ;  /* 0xffffed3004007950 */ /* 0x000fea0003c3ffff */
.L_x_53:
        /* <DEDUP_REMOVED lines=11> */
.L_x_65:


//--------------------- .nv.shared.fused_layer_norm_cast1_n_2305_to_4096__kernel --------------------------
	.section	.nv.shared.fused_layer_norm_cast1_n_2305_to_4096__kernel,"aw",@nobits
	.align	16
.nv.shared.fused_layer_norm_cast1_n_2305_to_4096__kernel:
	.zero		144


//--------------------- .nv.shared.fused_layer_norm_cast1_n_2049_to_2304__kernel --------------------------
	.section	.nv.shared.fused_layer_norm_cast1_n_2049_to_2304__kernel,"aw",@nobits
	.align	16
.nv.shared.fused_layer_norm_cast1_n_2049_to_2304__kernel:
	.zero		96


//--------------------- .nv.shared.fused_layer_norm_cast1_n_1281_to_2048__kernel --------------------------
	.section	.nv.shared.fused_layer_norm_cast1_n_1281_to_2048__kernel,"aw",@nobits
	.align	16
.nv.shared.fused_layer_norm_cast1_n_1281_to_2048__kernel:
	.zero		144


//--------------------- .nv.shared.fused_layer_norm_cast1_n_513_to_1280__kernel --------------------------
	.section	.nv.shared.fused_layer_norm_cast1_n_513_to_1280__kernel,"aw",@nobits
	.align	16
.nv.shared.fused_layer_norm_cast1_n_513_to_1280__kernel:
	.zero		96


//--------------------- .nv.shared.fused_layer_norm_cast1_n_257_to_512__kernel --------------------------
	.section	.nv.shared.fused_layer_norm_cast1_n_257_to_512__kernel,"aw",@nobits
	.align	16
.nv.shared.fused_layer_norm_cast1_n_257_to_512__kernel:
	.zero		48


//--------------------- .nv.shared.fused_layer_norm_cast1_n_1_to_256__kernel --------------------------
	.section	.nv.shared.fused_layer_norm_cast1_n_1_to_256__kernel,"aw",@nobits
	.align	16
.nv.shared.fused_layer_norm_cast1_n_1_to_256__kernel:
	.zero		80
